// auto-generated by cutlass_sweep.gemm — config: {"arch": "sm_100", "cluster_m": 1, "cluster_n": 1, "dtype": "e5m2", "dtype_b": "e5m2", "layout": "tn", "stages": 0, "tile_k": 64, "tile_m": 64, "tile_n": 64}
#include "cutlass/cutlass.h"
#include "cutlass/gemm/collective/collective_builder.hpp"
#include "cutlass/gemm/device/gemm_universal_adapter.h"
#include "cutlass/gemm/kernel/gemm_universal.hpp"
#include "cutlass/epilogue/collective/collective_builder.hpp"

using ElemA = cutlass::float_e5m2_t;
using ElemB = cutlass::float_e5m2_t;
using ElemCD = cutlass::float_e5m2_t;
using Acc  = float;
using TileShape    = cute::Shape<cute::_64, cute::_64, cute::_64>;
using ClusterShape = cute::Shape<cute::_1, cute::_1, cute::_1>;

using CollectiveEpilogue = typename cutlass::epilogue::collective::CollectiveBuilder<
    cutlass::arch::Sm100, cutlass::arch::OpClassTensorOp,
    TileShape, ClusterShape,
    cutlass::epilogue::collective::EpilogueTileAuto,
    Acc, Acc,
    ElemCD, cutlass::layout::RowMajor, 128 / cutlass::sizeof_bits<ElemCD>::value,
    ElemCD, cutlass::layout::RowMajor, 128 / cutlass::sizeof_bits<ElemCD>::value,
    cutlass::epilogue::collective::EpilogueScheduleAuto
  >::CollectiveOp;

using CollectiveMainloop = typename cutlass::gemm::collective::CollectiveBuilder<
    cutlass::arch::Sm100, cutlass::arch::OpClassTensorOp,
    ElemA, cutlass::layout::ColumnMajor, 128 / cutlass::sizeof_bits<ElemA>::value,
    ElemB, cutlass::layout::RowMajor, 128 / cutlass::sizeof_bits<ElemB>::value,
    Acc,
    TileShape, ClusterShape,
    cutlass::gemm::collective::StageCountAutoCarveout<static_cast<int>(sizeof(typename CollectiveEpilogue::SharedStorage))>,
    cutlass::gemm::collective::KernelScheduleAuto
  >::CollectiveOp;

using GemmKernel = cutlass::gemm::kernel::GemmUniversal<
    cute::Shape<int,int,int,int>,
    CollectiveMainloop,
    CollectiveEpilogue
>;
using Gemm = cutlass::gemm::device::GemmUniversalAdapter<GemmKernel>;

// Force the device kernel symbol into the cubin without needing a host main.
auto* _anchor = &cutlass::device_kernel<GemmKernel>;


// ===== COMPILED SASS (sm_100a) =====

	.target	sm_100a

	.elftype	@"ET_EXEC"


//--------------------- .note.nv.tkinfo           --------------------------
	.section	.note.nv.tkinfo,"",@"SHT_NOTE"
	.sectionflags	@"SHF_NOTE_NV_TKINFO"
	.tkinfo
        /*0018*/ 	.word	0x00000002
        /*0030*/ 	.string	""
        /*0030*/ 	.string	"ptxas"
        /*0030*/ 	.string	"Cuda compilation tools, release 13.0, V13.0.88"
        /*0030*/ 	.string	"Build cuda_13.0.r13.0/compiler.36424714_0"
        /*0030*/ 	.string	"-arch sm_100a -m 64 "



//--------------------- .note.nv.cuinfo           --------------------------
	.section	.note.nv.cuinfo,"",@"SHT_NOTE"
	.sectionflags	@"SHF_NOTE_NV_CUINFO"
        /*0018*/ 	.short	0x0002
        /*001a*/ 	.short	0x0064
        /*001c*/ 	.short	0x0082
	.zero		2


//--------------------- .nv.info                  --------------------------
	.section	.nv.info,"",@"SHT_CUDA_INFO"
	.align	4


	//----- nvinfo : EIATTR_REGCOUNT
	.align		4
        /*0000*/ 	.byte	0x04, 0x2f
        /*0002*/ 	.short	(.L_19 - .L_18)
	.align		4
.L_18:
        /*0004*/ 	.word	index@(_ZN7cutlass13device_kernelINS_4gemm6kernel13GemmUniversalIN4cute5tupleIJiiiiEEENS1_10collective13CollectiveMmaINS1_35MainloopSm100TmaUmmaWarpSpecializedILi27ELi2ELi4ENS5_IJNS4_1CILi1EEESB_SB_EEEEENS5_IJNSA_ILi64EEESE_SE_EEENS_12float_e5m2_tENS5_IJSB_llEEESG_SH_NS4_8TiledMMAINS4_8MMA_AtomIJNS4_10MMA_TraitsINS4_19SM100_MMA_F8F6F4_SSEJSG_SG_fSE_SE_NS4_17integral_constantINS4_4UMMA5MajorELSO_1EEESP_NSM_INSN_7ScaleInELSQ_0EEESR_EEEEEENS4_6LayoutISC_NS5_IJNSA_ILi0EEESV_SV_EEEEENS5_IJNS4_10UnderscoreESY_SY_EEEEENS4_13SM90_TMA_LOADENS4_14ComposedLayoutINS4_7SwizzleILi2ELi4ELi3EEENS4_18smem_ptr_flag_bitsILi8EEENSU_INS5_IJSE_NSA_ILi8EEEEEENS5_IJSB_SE_EEEEEEEvNS4_8identityES11_S1B_vS1C_EENS_8epilogue10collective18CollectiveEpilogueINS1E_23Sm100TmaWarpSpecializedILi1ELi1ELi32ELb0ELb0EEEJSF_NS5_IJNSU_ISE_SB_EES1J_EEESG_NS5_IJlSB_lEEESG_S1L_NS1E_6fusion15FusionCallbacksIS1I_NS1M_17LinearCombinationISG_fSG_fLNS_15FloatRoundStyleE2EEESF_S1K_JEEENS4_5SM1004TMEM4LOAD26SM100_TMEM_LOAD_16dp32b32xES11_NS12_IS14_S16_NSU_INS5_IJS17_SE_EEENS5_IJSE_SB_EEEEEEENS4_39AutoVectorizingCopyWithAssumedAlignmentILi128EEENS4_14SM90_TMA_STOREES1Z_S21_S21_EEEvvEEEEvNT_6ParamsE)
        /*0008*/ 	.word	0x00000078


	//----- nvinfo : EIATTR_FRAME_SIZE
	.align		4
.L_19:
        /*000c*/ 	.byte	0x04, 0x11
        /*000e*/ 	.short	(.L_21 - .L_20)
	.align		4
.L_20:
        /*0010*/ 	.word	index@($__internal_2_$__cuda_sm10x_tcgen05_guardrail_trap_unallocated_columns_being_dealloced)
        /*0014*/ 	.word	0x00000000


	//----- nvinfo : EIATTR_FRAME_SIZE
	.align		4
.L_21:
        /*0018*/ 	.byte	0x04, 0x11
        /*001a*/ 	.short	(.L_23 - .L_22)
	.align		4
.L_22:
        /*001c*/ 	.word	index@($__internal_1_$__cuda_sm10x_tcgen05_guardrail_trap_phase_invalid_during_alloc)
        /*0020*/ 	.word	0x00000000


	//----- nvinfo : EIATTR_FRAME_SIZE
	.align		4
.L_23:
        /*0024*/ 	.byte	0x04, 0x11
        /*0026*/ 	.short	(.L_25 - .L_24)
	.align		4
.L_24:
        /*0028*/ 	.word	index@($__internal_0_$__cuda_sm10x_tcgen05_guardrail_trap_col_being_dealloced_not_returned_by_alloc)
        /*002c*/ 	.word	0x00000000


	//----- nvinfo : EIATTR_FRAME_SIZE
	.align		4
.L_25:
        /*0030*/ 	.byte	0x04, 0x11
        /*0032*/ 	.short	(.L_27 - .L_26)
	.align		4
.L_26:
        /*0034*/ 	.word	index@(_ZN7cutlass13device_kernelINS_4gemm6kernel13GemmUniversalIN4cute5tupleIJiiiiEEENS1_10collective13CollectiveMmaINS1_35MainloopSm100TmaUmmaWarpSpecializedILi27ELi2ELi4ENS5_IJNS4_1CILi1EEESB_SB_EEEEENS5_IJNSA_ILi64EEESE_SE_EEENS_12float_e5m2_tENS5_IJSB_llEEESG_SH_NS4_8TiledMMAINS4_8MMA_AtomIJNS4_10MMA_TraitsINS4_19SM100_MMA_F8F6F4_SSEJSG_SG_fSE_SE_NS4_17integral_constantINS4_4UMMA5MajorELSO_1EEESP_NSM_INSN_7ScaleInELSQ_0EEESR_EEEEEENS4_6LayoutISC_NS5_IJNSA_ILi0EEESV_SV_EEEEENS5_IJNS4_10UnderscoreESY_SY_EEEEENS4_13SM90_TMA_LOADENS4_14ComposedLayoutINS4_7SwizzleILi2ELi4ELi3EEENS4_18smem_ptr_flag_bitsILi8EEENSU_INS5_IJSE_NSA_ILi8EEEEEENS5_IJSB_SE_EEEEEEEvNS4_8identityES11_S1B_vS1C_EENS_8epilogue10collective18CollectiveEpilogueINS1E_23Sm100TmaWarpSpecializedILi1ELi1ELi32ELb0ELb0EEEJSF_NS5_IJNSU_ISE_SB_EES1J_EEESG_NS5_IJlSB_lEEESG_S1L_NS1E_6fusion15FusionCallbacksIS1I_NS1M_17LinearCombinationISG_fSG_fLNS_15FloatRoundStyleE2EEESF_S1K_JEEENS4_5SM1004TMEM4LOAD26SM100_TMEM_LOAD_16dp32b32xES11_NS12_IS14_S16_NSU_INS5_IJS17_SE_EEENS5_IJSE_SB_EEEEEEENS4_39AutoVectorizingCopyWithAssumedAlignmentILi128EEENS4_14SM90_TMA_STOREES1Z_S21_S21_EEEvvEEEEvNT_6ParamsE)
        /*0038*/ 	.word	0x00000000


	//----- nvinfo : EIATTR_MIN_STACK_SIZE
	.align		4
.L_27:
        /*003c*/ 	.byte	0x04, 0x12
        /*003e*/ 	.short	(.L_29 - .L_28)
	.align		4
.L_28:
        /*0040*/ 	.word	index@(_ZN7cutlass13device_kernelINS_4gemm6kernel13GemmUniversalIN4cute5tupleIJiiiiEEENS1_10collective13CollectiveMmaINS1_35MainloopSm100TmaUmmaWarpSpecializedILi27ELi2ELi4ENS5_IJNS4_1CILi1EEESB_SB_EEEEENS5_IJNSA_ILi64EEESE_SE_EEENS_12float_e5m2_tENS5_IJSB_llEEESG_SH_NS4_8TiledMMAINS4_8MMA_AtomIJNS4_10MMA_TraitsINS4_19SM100_MMA_F8F6F4_SSEJSG_SG_fSE_SE_NS4_17integral_constantINS4_4UMMA5MajorELSO_1EEESP_NSM_INSN_7ScaleInELSQ_0EEESR_EEEEEENS4_6LayoutISC_NS5_IJNSA_ILi0EEESV_SV_EEEEENS5_IJNS4_10UnderscoreESY_SY_EEEEENS4_13SM90_TMA_LOADENS4_14ComposedLayoutINS4_7SwizzleILi2ELi4ELi3EEENS4_18smem_ptr_flag_bitsILi8EEENSU_INS5_IJSE_NSA_ILi8EEEEEENS5_IJSB_SE_EEEEEEEvNS4_8identityES11_S1B_vS1C_EENS_8epilogue10collective18CollectiveEpilogueINS1E_23Sm100TmaWarpSpecializedILi1ELi1ELi32ELb0ELb0EEEJSF_NS5_IJNSU_ISE_SB_EES1J_EEESG_NS5_IJlSB_lEEESG_S1L_NS1E_6fusion15FusionCallbacksIS1I_NS1M_17LinearCombinationISG_fSG_fLNS_15FloatRoundStyleE2EEESF_S1K_JEEENS4_5SM1004TMEM4LOAD26SM100_TMEM_LOAD_16dp32b32xES11_NS12_IS14_S16_NSU_INS5_IJS17_SE_EEENS5_IJSE_SB_EEEEEEENS4_39AutoVectorizingCopyWithAssumedAlignmentILi128EEENS4_14SM90_TMA_STOREES1Z_S21_S21_EEEvvEEEEvNT_6ParamsE)
        /*0044*/ 	.word	0x00000000
.L_29:


//--------------------- .nv.compat                --------------------------
	.section	.nv.compat,"",@"SHT_CUDA_COMPAT_INFO"
	.align	4
        /*0000*/ 	.byte	0x02, 0x09, 0x01, 0x00, 0x02, 0x02, 0x02, 0x00, 0x02, 0x05, 0x05, 0x00, 0x03, 0x07, 0x01, 0x01
        /*0010*/ 	.byte	0x02, 0x03, 0x01, 0x00, 0x02, 0x06, 0x01, 0x00, 0x04, 0x0b, 0x08, 0x00, 0x09, 0x00, 0x00, 0x00
        /*0020*/ 	.byte	0x00, 0x00, 0x00, 0x00


//--------------------- .nv.info._ZN7cutlass13device_kernelINS_4gemm6kernel13GemmUniversalIN4cute5tupleIJiiiiEEENS1_10collective13CollectiveMmaINS1_35MainloopSm100TmaUmmaWarpSpecializedILi27ELi2ELi4ENS5_IJNS4_1CILi1EEESB_SB_EEEEENS5_IJNSA_ILi64EEESE_SE_EEENS_12float_e5m2_tENS5_IJSB_llEEESG_SH_NS4_8TiledMMAINS4_8MMA_AtomIJNS4_10MMA_TraitsINS4_19SM100_MMA_F8F6F4_SSEJSG_SG_fSE_SE_NS4_17integral_constantINS4_4UMMA5MajorELSO_1EEESP_NSM_INSN_7ScaleInELSQ_0EEESR_EEEEEENS4_6LayoutISC_NS5_IJNSA_ILi0EEESV_SV_EEEEENS5_IJNS4_10UnderscoreESY_SY_EEEEENS4_13SM90_TMA_LOADENS4_14ComposedLayoutINS4_7SwizzleILi2ELi4ELi3EEENS4_18smem_ptr_flag_bitsILi8EEENSU_INS5_IJSE_NSA_ILi8EEEEEENS5_IJSB_SE_EEEEEEEvNS4_8identityES11_S1B_vS1C_EENS_8epilogue10collective18CollectiveEpilogueINS1E_23Sm100TmaWarpSpecializedILi1ELi1ELi32ELb0ELb0EEEJSF_NS5_IJNSU_ISE_SB_EES1J_EEESG_NS5_IJlSB_lEEESG_S1L_NS1E_6fusion15FusionCallbacksIS1I_NS1M_17LinearCombinationISG_fSG_fLNS_15FloatRoundStyleE2EEESF_S1K_JEEENS4_5SM1004TMEM4LOAD26SM100_TMEM_LOAD_16dp32b32xES11_NS12_IS14_S16_NSU_INS5_IJS17_SE_EEENS5_IJSE_SB_EEEEEEENS4_39AutoVectorizingCopyWithAssumedAlignmentILi128EEENS4_14SM90_TMA_STOREES1Z_S21_S21_EEEvvEEEEvNT_6ParamsE --------------------------
	.section	.nv.info._ZN7cutlass13device_kernelINS_4gemm6kernel13GemmUniversalIN4cute5tupleIJiiiiEEENS1_10collective13CollectiveMmaINS1_35MainloopSm100TmaUmmaWarpSpecializedILi27ELi2ELi4ENS5_IJNS4_1CILi1EEESB_SB_EEEEENS5_IJNSA_ILi64EEESE_SE_EEENS_12float_e5m2_tENS5_IJSB_llEEESG_SH_NS4_8TiledMMAINS4_8MMA_AtomIJNS4_10MMA_TraitsINS4_19SM100_MMA_F8F6F4_SSEJSG_SG_fSE_SE_NS4_17integral_constantINS4_4UMMA5MajorELSO_1EEESP_NSM_INSN_7ScaleInELSQ_0EEESR_EEEEEENS4_6LayoutISC_NS5_IJNSA_ILi0EEESV_SV_EEEEENS5_IJNS4_10UnderscoreESY_SY_EEEEENS4_13SM90_TMA_LOADENS4_14ComposedLayoutINS4_7SwizzleILi2ELi4ELi3EEENS4_18smem_ptr_flag_bitsILi8EEENSU_INS5_IJSE_NSA_ILi8EEEEEENS5_IJSB_SE_EEEEEEEvNS4_8identityES11_S1B_vS1C_EENS_8epilogue10collective18CollectiveEpilogueINS1E_23Sm100TmaWarpSpecializedILi1ELi1ELi32ELb0ELb0EEEJSF_NS5_IJNSU_ISE_SB_EES1J_EEESG_NS5_IJlSB_lEEESG_S1L_NS1E_6fusion15FusionCallbacksIS1I_NS1M_17LinearCombinationISG_fSG_fLNS_15FloatRoundStyleE2EEESF_S1K_JEEENS4_5SM1004TMEM4LOAD26SM100_TMEM_LOAD_16dp32b32xES11_NS12_IS14_S16_NSU_INS5_IJS17_SE_EEENS5_IJSE_SB_EEEEEEENS4_39AutoVectorizingCopyWithAssumedAlignmentILi128EEENS4_14SM90_TMA_STOREES1Z_S21_S21_EEEvvEEEEvNT_6ParamsE,"",@"SHT_CUDA_INFO"
	.sectionflags	@""
	.align	4


	//----- nvinfo : EIATTR_CUDA_API_VERSION
	.align		4
        /*0000*/ 	.byte	0x04, 0x37
        /*0002*/ 	.short	(.L_31 - .L_30)
.L_30:
        /*0004*/ 	.word	0x00000082


	//----- nvinfo : EIATTR_KPARAM_INFO
	.align		4
.L_31:
        /*0008*/ 	.byte	0x04, 0x17
        /*000a*/ 	.short	(.L_33 - .L_32)
.L_32:
        /*000c*/ 	.word	0x00000000
        /*0010*/ 	.short	0x0000
        /*0012*/ 	.short	0x0000
        /*0014*/ 	.byte	0x00, 0xf0, 0x01, 0x20


	//----- nvinfo : EIATTR_AT_ENTRY_FRAGMENTS
	.align		4
.L_33:
        /*0018*/ 	.byte	0x04, 0x4f
        /*001a*/ 	.short	(.L_35 - .L_34)


	//   ....[0]....
.L_34:
        /*001c*/ 	.word	0x00000006


	//----- nvinfo : EIATTR_RESERVED_SMEM_USED
	.align		4
.L_35:
        /*0020*/ 	.byte	0x01, 0x41
	.zero		2


	//----- nvinfo : EIATTR_SPARSE_MMA_MASK
	.align		4
        /*0024*/ 	.byte	0x03, 0x50
        /*0026*/ 	.short	0x0000


	//----- nvinfo : EIATTR_TCGEN05_1CTA_USED
	.align		4
        /*0028*/ 	.byte	0x01, 0x51
	.zero		2


	//----- nvinfo : EIATTR_MAXREG_COUNT
	.align		4
        /*002c*/ 	.byte	0x03, 0x1b
        /*002e*/ 	.short	0x00ff


	//----- nvinfo : EIATTR_NUM_BARRIERS
	.align		4
        /*0030*/ 	.byte	0x02, 0x4c
        /*0032*/ 	.byte	0x07
	.zero		1


	//----- nvinfo : EIATTR_EXTERNS
	.align		4
        /*0034*/ 	.byte	0x04, 0x0f
        /*0036*/ 	.short	(.L_37 - .L_36)


	//   ....[0]....
	.align		4
.L_36:
        /*0038*/ 	.word	index@(__assertfail)


	//----- nvinfo : EIATTR_MERCURY_ISA_VERSION
	.align		4
.L_37:
        /*003c*/ 	.byte	0x03, 0x5f
        /*003e*/ 	.short	0x0101


	//----- nvinfo : EIATTR_INT_WARP_WIDE_INSTR_OFFSETS
	.align		4
        /*0040*/ 	.byte	0x04, 0x31
        /*0042*/ 	.short	(.L_39 - .L_38)


	//   ....[0]....
.L_38:
        /*0044*/ 	.word	0x00002070


	//   ....[1]....
        /*0048*/ 	.word	0x00004710


	//   ....[2]....
        /*004c*/ 	.word	0x00004730


	//   ....[3]....
        /*0050*/ 	.word	0x00004760


	//   ....[4]....
        /*0054*/ 	.word	0x00005170


	//   ....[5]....
        /*0058*/ 	.word	0x00005260


	//----- nvinfo : EIATTR_COOP_GROUP_MASK_REGIDS
	.align		4
.L_39:
        /*005c*/ 	.byte	0x04, 0x29
        /*005e*/ 	.short	(.L_41 - .L_40)


	//   ....[0]....
.L_40:
        /*0060*/ 	.word	0xffffffff


	//   ....[1]....
        /*0064*/ 	.word	0xffffffff


	//   ....[2]....
        /*0068*/ 	.word	0xffffffff


	//   ....[3]....
        /*006c*/ 	.word	0xffffffff


	//   ....[4]....
        /*0070*/ 	.word	0xffffffff


	//   ....[5]....
        /*0074*/ 	.word	0xffffffff


	//   ....[6]....
        /*0078*/ 	.word	0xffffffff


	//   ....[7]....
        /*007c*/ 	.word	0xffffffff


	//   ....[8]....
        /*0080*/ 	.word	0xffffffff


	//   ....[9]....
        /*0084*/ 	.word	0xffffffff


	//   ....[10]....
        /*0088*/ 	.word	0xffffffff


	//   ....[11]....
        /*008c*/ 	.word	0xffffffff


	//   ....[12]....
        /*0090*/ 	.word	0xffffffff


	//----- nvinfo : EIATTR_COOP_GROUP_INSTR_OFFSETS
	.align		4
.L_41:
        /*0094*/ 	.byte	0x04, 0x28
        /*0096*/ 	.short	(.L_43 - .L_42)


	//   ....[0]....
.L_42:
        /*0098*/ 	.word	0x00000090


	//   ....[1]....
        /*009c*/ 	.word	0x000004d0


	//   ....[2]....
        /*00a0*/ 	.word	0x00000950


	//   ....[3]....
        /*00a4*/ 	.word	0x00000a90


	//   ....[4]....
        /*00a8*/ 	.word	0x00000b90


	//   ....[5]....
        /*00ac*/ 	.word	0x00000d00


	//   ....[6]....
        /*00b0*/ 	.word	0x00000ea0


	//   ....[7]....
        /*00b4*/ 	.word	0x00001f50


	//   ....[8]....
        /*00b8*/ 	.word	0x00003a20


	//   ....[9]....
        /*00bc*/ 	.word	0x00003c30


	//   ....[10]....
        /*00c0*/ 	.word	0x00003c60


	//   ....[11]....
        /*00c4*/ 	.word	0x000045f0


	//   ....[12]....
        /*00c8*/ 	.word	0x00004820


	//----- nvinfo : EIATTR_VRC_CTA_INIT_COUNT
	.align		4
.L_43:
        /*00cc*/ 	.byte	0x02, 0x4a
        /*00ce*/ 	.byte	0x80
	.zero		1


	//----- nvinfo : EIATTR_SYSCALL_OFFSETS
	.align		4
        /*00d0*/ 	.byte	0x04, 0x46
        /*00d2*/ 	.short	(.L_45 - .L_44)


	//   ....[0]....
.L_44:
        /*00d4*/ 	.word	0x00005c80


	//   ....[1]....
        /*00d8*/ 	.word	0x00005dc0


	//   ....[2]....
        /*00dc*/ 	.word	0x00006520


	//----- nvinfo : EIATTR_MBARRIER_INSTR_OFFSETS
	.align		4
.L_45:
        /*00e0*/ 	.byte	0x04, 0x39
        /*00e2*/ 	.short	(.L_47 - .L_46)


	//   ....[0]....
.L_46:
        /*00e4*/ 	.word	0x000005d0
        /*00e8*/ 	.word	0x000000ff
        /*00ec*/ 	.word	0x00000000
        /*00f0*/ 	.short	0x0100
        /*00f2*/ 	.byte	0x05
	.zero		1


	//   ....[1]....
        /*00f4*/ 	.word	0x000005e0
        /*00f8*/ 	.word	0x000000ff
        /*00fc*/ 	.word	0x000000d8
        /*0100*/ 	.short	0x0100
        /*0102*/ 	.byte	0x05
	.zero		1


	//   ....[2]....
        /*0104*/ 	.word	0x000005f0
        /*0108*/ 	.word	0x000000ff
        /*010c*/ 	.word	0x00000008
        /*0110*/ 	.short	0x0100
        /*0112*/ 	.byte	0x05
	.zero		1


	//   ....[3]....
        /*0114*/ 	.word	0x00000600
        /*0118*/ 	.word	0x000000ff
        /*011c*/ 	.word	0x000000e0
        /*0120*/ 	.short	0x0100
        /*0122*/ 	.byte	0x05
	.zero		1


	//   ....[4]....
        /*0124*/ 	.word	0x00000610
        /*0128*/ 	.word	0x000000ff
        /*012c*/ 	.word	0x00000010
        /*0130*/ 	.short	0x0100
        /*0132*/ 	.byte	0x05
	.zero		1


	//   ....[5]....
        /*0134*/ 	.word	0x00000620
        /*0138*/ 	.word	0x000000ff
        /*013c*/ 	.word	0x000000e8
        /*0140*/ 	.short	0x0100
        /*0142*/ 	.byte	0x05
	.zero		1


	//   ....[6]....
        /*0144*/ 	.word	0x00000630
        /*0148*/ 	.word	0x000000ff
        /*014c*/ 	.word	0x00000018
        /*0150*/ 	.short	0x0100
        /*0152*/ 	.byte	0x05
	.zero		1


	//   ....[7]....
        /*0154*/ 	.word	0x00000640
        /*0158*/ 	.word	0x000000ff
        /*015c*/ 	.word	0x000000f0
        /*0160*/ 	.short	0x0100
        /*0162*/ 	.byte	0x05
	.zero		1


	//   ....[8]....
        /*0164*/ 	.word	0x00000650
        /*0168*/ 	.word	0x000000ff
        /*016c*/ 	.word	0x00000020
        /*0170*/ 	.short	0x0100
        /*0172*/ 	.byte	0x05
	.zero		1


	//   ....[9]....
        /*0174*/ 	.word	0x00000660
        /*0178*/ 	.word	0x000000ff
        /*017c*/ 	.word	0x000000f8
        /*0180*/ 	.short	0x0100
        /*0182*/ 	.byte	0x05
	.zero		1


	//   ....[10]....
        /*0184*/ 	.word	0x00000670
        /*0188*/ 	.word	0x000000ff
        /*018c*/ 	.word	0x00000028
        /*0190*/ 	.short	0x0100
        /*0192*/ 	.byte	0x05
	.zero		1


	//   ....[11]....
        /*0194*/ 	.word	0x00000680
        /*0198*/ 	.word	0x000000ff
        /*019c*/ 	.word	0x00000100
        /*01a0*/ 	.short	0x0100
        /*01a2*/ 	.byte	0x05
	.zero		1


	//   ....[12]....
        /*01a4*/ 	.word	0x00000690
        /*01a8*/ 	.word	0x000000ff
        /*01ac*/ 	.word	0x00000030
        /*01b0*/ 	.short	0x0100
        /*01b2*/ 	.byte	0x05
	.zero		1


	//   ....[13]....
        /*01b4*/ 	.word	0x000006a0
        /*01b8*/ 	.word	0x000000ff
        /*01bc*/ 	.word	0x00000108
        /*01c0*/ 	.short	0x0100
        /*01c2*/ 	.byte	0x05
	.zero		1


	//   ....[14]....
        /*01c4*/ 	.word	0x000006b0
        /*01c8*/ 	.word	0x000000ff
        /*01cc*/ 	.word	0x00000038
        /*01d0*/ 	.short	0x0100
        /*01d2*/ 	.byte	0x05
	.zero		1


	//   ....[15]....
        /*01d4*/ 	.word	0x000006c0
        /*01d8*/ 	.word	0x000000ff
        /*01dc*/ 	.word	0x00000110
        /*01e0*/ 	.short	0x0100
        /*01e2*/ 	.byte	0x05
	.zero		1


	//   ....[16]....
        /*01e4*/ 	.word	0x000006d0
        /*01e8*/ 	.word	0x000000ff
        /*01ec*/ 	.word	0x00000040
        /*01f0*/ 	.short	0x0100
        /*01f2*/ 	.byte	0x05
	.zero		1


	//   ....[17]....
        /*01f4*/ 	.word	0x000006e0
        /*01f8*/ 	.word	0x000000ff
        /*01fc*/ 	.word	0x00000118
        /*0200*/ 	.short	0x0100
        /*0202*/ 	.byte	0x05
	.zero		1


	//   ....[18]....
        /*0204*/ 	.word	0x000006f0
        /*0208*/ 	.word	0x000000ff
        /*020c*/ 	.word	0x00000048
        /*0210*/ 	.short	0x0100
        /*0212*/ 	.byte	0x05
	.zero		1


	//   ....[19]....
        /*0214*/ 	.word	0x00000700
        /*0218*/ 	.word	0x000000ff
        /*021c*/ 	.word	0x00000120
        /*0220*/ 	.short	0x0100
        /*0222*/ 	.byte	0x05
	.zero		1


	//   ....[20]....
        /*0224*/ 	.word	0x00000710
        /*0228*/ 	.word	0x000000ff
        /*022c*/ 	.word	0x00000050
        /*0230*/ 	.short	0x0100
        /*0232*/ 	.byte	0x05
	.zero		1


	//   ....[21]....
        /*0234*/ 	.word	0x00000720
        /*0238*/ 	.word	0x000000ff
        /*023c*/ 	.word	0x00000128
        /*0240*/ 	.short	0x0100
        /*0242*/ 	.byte	0x05
	.zero		1


	//   ....[22]....
        /*0244*/ 	.word	0x00000730
        /*0248*/ 	.word	0x000000ff
        /*024c*/ 	.word	0x00000058
        /*0250*/ 	.short	0x0100
        /*0252*/ 	.byte	0x05
	.zero		1


	//   ....[23]....
        /*0254*/ 	.word	0x00000740
        /*0258*/ 	.word	0x000000ff
        /*025c*/ 	.word	0x00000130
        /*0260*/ 	.short	0x0100
        /*0262*/ 	.byte	0x05
	.zero		1


	//   ....[24]....
        /*0264*/ 	.word	0x00000750
        /*0268*/ 	.word	0x000000ff
        /*026c*/ 	.word	0x00000060
        /*0270*/ 	.short	0x0100
        /*0272*/ 	.byte	0x05
	.zero		1


	//   ....[25]....
        /*0274*/ 	.word	0x00000760
        /*0278*/ 	.word	0x000000ff
        /*027c*/ 	.word	0x00000138
        /*0280*/ 	.short	0x0100
        /*0282*/ 	.byte	0x05
	.zero		1


	//   ....[26]....
        /*0284*/ 	.word	0x00000770
        /*0288*/ 	.word	0x000000ff
        /*028c*/ 	.word	0x00000068
        /*0290*/ 	.short	0x0100
        /*0292*/ 	.byte	0x05
	.zero		1


	//   ....[27]....
        /*0294*/ 	.word	0x00000780
        /*0298*/ 	.word	0x000000ff
        /*029c*/ 	.word	0x00000140
        /*02a0*/ 	.short	0x0100
        /*02a2*/ 	.byte	0x05
	.zero		1


	//   ....[28]....
        /*02a4*/ 	.word	0x00000790
        /*02a8*/ 	.word	0x000000ff
        /*02ac*/ 	.word	0x00000070
        /*02b0*/ 	.short	0x0100
        /*02b2*/ 	.byte	0x05
	.zero		1


	//   ....[29]....
        /*02b4*/ 	.word	0x000007a0
        /*02b8*/ 	.word	0x000000ff
        /*02bc*/ 	.word	0x00000148
        /*02c0*/ 	.short	0x0100
        /*02c2*/ 	.byte	0x05
	.zero		1


	//   ....[30]....
        /*02c4*/ 	.word	0x000007b0
        /*02c8*/ 	.word	0x000000ff
        /*02cc*/ 	.word	0x00000078
        /*02d0*/ 	.short	0x0100
        /*02d2*/ 	.byte	0x05
	.zero		1


	//   ....[31]....
        /*02d4*/ 	.word	0x000007c0
        /*02d8*/ 	.word	0x000000ff
        /*02dc*/ 	.word	0x00000150
        /*02e0*/ 	.short	0x0100
        /*02e2*/ 	.byte	0x05
	.zero		1


	//   ....[32]....
        /*02e4*/ 	.word	0x000007d0
        /*02e8*/ 	.word	0x000000ff
        /*02ec*/ 	.word	0x00000080
        /*02f0*/ 	.short	0x0100
        /*02f2*/ 	.byte	0x05
	.zero		1


	//   ....[33]....
        /*02f4*/ 	.word	0x000007e0
        /*02f8*/ 	.word	0x000000ff
        /*02fc*/ 	.word	0x00000158
        /*0300*/ 	.short	0x0100
        /*0302*/ 	.byte	0x05
	.zero		1


	//   ....[34]....
        /*0304*/ 	.word	0x000007f0
        /*0308*/ 	.word	0x000000ff
        /*030c*/ 	.word	0x00000088
        /*0310*/ 	.short	0x0100
        /*0312*/ 	.byte	0x05
	.zero		1


	//   ....[35]....
        /*0314*/ 	.word	0x00000800
        /*0318*/ 	.word	0x000000ff
        /*031c*/ 	.word	0x00000160
        /*0320*/ 	.short	0x0100
        /*0322*/ 	.byte	0x05
	.zero		1


	//   ....[36]....
        /*0324*/ 	.word	0x00000810
        /*0328*/ 	.word	0x000000ff
        /*032c*/ 	.word	0x00000090
        /*0330*/ 	.short	0x0100
        /*0332*/ 	.byte	0x05
	.zero		1


	//   ....[37]....
        /*0334*/ 	.word	0x00000820
        /*0338*/ 	.word	0x000000ff
        /*033c*/ 	.word	0x00000168
        /*0340*/ 	.short	0x0100
        /*0342*/ 	.byte	0x05
	.zero		1


	//   ....[38]....
        /*0344*/ 	.word	0x00000830
        /*0348*/ 	.word	0x000000ff
        /*034c*/ 	.word	0x00000098
        /*0350*/ 	.short	0x0100
        /*0352*/ 	.byte	0x05
	.zero		1


	//   ....[39]....
        /*0354*/ 	.word	0x00000840
        /*0358*/ 	.word	0x000000ff
        /*035c*/ 	.word	0x00000170
        /*0360*/ 	.short	0x0100
        /*0362*/ 	.byte	0x05
	.zero		1


	//   ....[40]....
        /*0364*/ 	.word	0x00000850
        /*0368*/ 	.word	0x000000ff
        /*036c*/ 	.word	0x000000a0
        /*0370*/ 	.short	0x0100
        /*0372*/ 	.byte	0x05
	.zero		1


	//   ....[41]....
        /*0374*/ 	.word	0x00000860
        /*0378*/ 	.word	0x000000ff
        /*037c*/ 	.word	0x00000178
        /*0380*/ 	.short	0x0100
        /*0382*/ 	.byte	0x05
	.zero		1


	//   ....[42]....
        /*0384*/ 	.word	0x00000870
        /*0388*/ 	.word	0x000000ff
        /*038c*/ 	.word	0x000000a8
        /*0390*/ 	.short	0x0100
        /*0392*/ 	.byte	0x05
	.zero		1


	//   ....[43]....
        /*0394*/ 	.word	0x00000880
        /*0398*/ 	.word	0x000000ff
        /*039c*/ 	.word	0x00000180
        /*03a0*/ 	.short	0x0100
        /*03a2*/ 	.byte	0x05
	.zero		1


	//   ....[44]....
        /*03a4*/ 	.word	0x00000890
        /*03a8*/ 	.word	0x000000ff
        /*03ac*/ 	.word	0x000000b0
        /*03b0*/ 	.short	0x0100
        /*03b2*/ 	.byte	0x05
	.zero		1


	//   ....[45]....
        /*03b4*/ 	.word	0x000008a0
        /*03b8*/ 	.word	0x000000ff
        /*03bc*/ 	.word	0x00000188
        /*03c0*/ 	.short	0x0100
        /*03c2*/ 	.byte	0x05
	.zero		1


	//   ....[46]....
        /*03c4*/ 	.word	0x000008b0
        /*03c8*/ 	.word	0x000000ff
        /*03cc*/ 	.word	0x000000b8
        /*03d0*/ 	.short	0x0100
        /*03d2*/ 	.byte	0x05
	.zero		1


	//   ....[47]....
        /*03d4*/ 	.word	0x000008c0
        /*03d8*/ 	.word	0x000000ff
        /*03dc*/ 	.word	0x00000190
        /*03e0*/ 	.short	0x0100
        /*03e2*/ 	.byte	0x05
	.zero		1


	//   ....[48]....
        /*03e4*/ 	.word	0x000008d0
        /*03e8*/ 	.word	0x000000ff
        /*03ec*/ 	.word	0x000000c0
        /*03f0*/ 	.short	0x0100
        /*03f2*/ 	.byte	0x05
	.zero		1


	//   ....[49]....
        /*03f4*/ 	.word	0x000008e0
        /*03f8*/ 	.word	0x000000ff
        /*03fc*/ 	.word	0x00000198
        /*0400*/ 	.short	0x0100
        /*0402*/ 	.byte	0x05
	.zero		1


	//   ....[50]....
        /*0404*/ 	.word	0x000008f0
        /*0408*/ 	.word	0x000000ff
        /*040c*/ 	.word	0x000000c8
        /*0410*/ 	.short	0x0100
        /*0412*/ 	.byte	0x05
	.zero		1


	//   ....[51]....
        /*0414*/ 	.word	0x00000900
        /*0418*/ 	.word	0x000000ff
        /*041c*/ 	.word	0x000001a0
        /*0420*/ 	.short	0x0100
        /*0422*/ 	.byte	0x05
	.zero		1


	//   ....[52]....
        /*0424*/ 	.word	0x00000910
        /*0428*/ 	.word	0x000000ff
        /*042c*/ 	.word	0x000000d0
        /*0430*/ 	.short	0x0100
        /*0432*/ 	.byte	0x05
	.zero		1


	//   ....[53]....
        /*0434*/ 	.word	0x00000920
        /*0438*/ 	.word	0x000000ff
        /*043c*/ 	.word	0x000001a8
        /*0440*/ 	.short	0x0100
        /*0442*/ 	.byte	0x05
	.zero		1


	//   ....[54]....
        /*0444*/ 	.word	0x00000a60
        /*0448*/ 	.word	0x000000ff
        /*044c*/ 	.word	0x000001b0
        /*0450*/ 	.short	0x0100
        /*0452*/ 	.byte	0x06
	.zero		1


	//   ....[55]....
        /*0454*/ 	.word	0x00000a70
        /*0458*/ 	.word	0x000000ff
        /*045c*/ 	.word	0x000001b8
        /*0460*/ 	.short	0x0100
        /*0462*/ 	.byte	0x06
	.zero		1


	//   ....[56]....
        /*0464*/ 	.word	0x00000b60
        /*0468*/ 	.word	0x000000ff
        /*046c*/ 	.word	0x000001c0
        /*0470*/ 	.short	0x0100
        /*0472*/ 	.byte	0x05
	.zero		1


	//   ....[57]....
        /*0474*/ 	.word	0x00000b70
        /*0478*/ 	.word	0x000000ff
        /*047c*/ 	.word	0x000001c8
        /*0480*/ 	.short	0x0100
        /*0482*/ 	.byte	0x05
	.zero		1


	//   ....[58]....
        /*0484*/ 	.word	0x00000cb0
        /*0488*/ 	.word	0x000000ff
        /*048c*/ 	.word	0x000001d0
        /*0490*/ 	.short	0x0100
        /*0492*/ 	.byte	0x05
	.zero		1


	//   ....[59]....
        /*0494*/ 	.word	0x00000cc0
        /*0498*/ 	.word	0x000000ff
        /*049c*/ 	.word	0x000001e0
        /*04a0*/ 	.short	0x0100
        /*04a2*/ 	.byte	0x05
	.zero		1


	//   ....[60]....
        /*04a4*/ 	.word	0x00000cd0
        /*04a8*/ 	.word	0x000000ff
        /*04ac*/ 	.word	0x000001d8
        /*04b0*/ 	.short	0x0100
        /*04b2*/ 	.byte	0x05
	.zero		1


	//   ....[61]....
        /*04b4*/ 	.word	0x00000ce0
        /*04b8*/ 	.word	0x000000ff
        /*04bc*/ 	.word	0x000001e8
        /*04c0*/ 	.short	0x0100
        /*04c2*/ 	.byte	0x05
	.zero		1


	//   ....[62]....
        /*04c4*/ 	.word	0x00000e10
        /*04c8*/ 	.word	0x000000ff
        /*04cc*/ 	.word	0x000001f0
        /*04d0*/ 	.short	0x0100
        /*04d2*/ 	.byte	0x06
	.zero		1


	//   ....[63]....
        /*04d4*/ 	.word	0x00000e20
        /*04d8*/ 	.word	0x000000ff
        /*04dc*/ 	.word	0x00000210
        /*04e0*/ 	.short	0x0100
        /*04e2*/ 	.byte	0x06
	.zero		1


	//   ....[64]....
        /*04e4*/ 	.word	0x00000e30
        /*04e8*/ 	.word	0x000000ff
        /*04ec*/ 	.word	0x000001f8
        /*04f0*/ 	.short	0x0100
        /*04f2*/ 	.byte	0x06
	.zero		1


	//   ....[65]....
        /*04f4*/ 	.word	0x00000e40
        /*04f8*/ 	.word	0x000000ff
        /*04fc*/ 	.word	0x00000218
        /*0500*/ 	.short	0x0100
        /*0502*/ 	.byte	0x06
	.zero		1


	//   ....[66]....
        /*0504*/ 	.word	0x00000e50
        /*0508*/ 	.word	0x000000ff
        /*050c*/ 	.word	0x00000200
        /*0510*/ 	.short	0x0100
        /*0512*/ 	.byte	0x06
	.zero		1


	//   ....[67]....
        /*0514*/ 	.word	0x00000e60
        /*0518*/ 	.word	0x000000ff
        /*051c*/ 	.word	0x00000220
        /*0520*/ 	.short	0x0100
        /*0522*/ 	.byte	0x06
	.zero		1


	//   ....[68]....
        /*0524*/ 	.word	0x00000e70
        /*0528*/ 	.word	0x000000ff
        /*052c*/ 	.word	0x00000208
        /*0530*/ 	.short	0x0100
        /*0532*/ 	.byte	0x06
	.zero		1


	//   ....[69]....
        /*0534*/ 	.word	0x00000e80
        /*0538*/ 	.word	0x000000ff
        /*053c*/ 	.word	0x00000228
        /*0540*/ 	.short	0x0100
        /*0542*/ 	.byte	0x06
	.zero		1


	//   ....[70]....
        /*0544*/ 	.word	0x00000f70
        /*0548*/ 	.word	0x000000ff
        /*054c*/ 	.word	0x00000230
        /*0550*/ 	.short	0x0100
        /*0552*/ 	.byte	0x05
	.zero		1


	//   ....[71]....
        /*0554*/ 	.word	0x00000f80
        /*0558*/ 	.word	0x000000ff
        /*055c*/ 	.word	0x00000240
        /*0560*/ 	.short	0x0100
        /*0562*/ 	.byte	0x05
	.zero		1


	//   ....[72]....
        /*0564*/ 	.word	0x00000f90
        /*0568*/ 	.word	0x000000ff
        /*056c*/ 	.word	0x00000238
        /*0570*/ 	.short	0x0100
        /*0572*/ 	.byte	0x05
	.zero		1


	//   ....[73]....
        /*0574*/ 	.word	0x00000fa0
        /*0578*/ 	.word	0x000000ff
        /*057c*/ 	.word	0x00000248
        /*0580*/ 	.short	0x0100
        /*0582*/ 	.byte	0x05
	.zero		1


	//   ....[74]....
        /*0584*/ 	.word	0x00001870
        /*0588*/ 	.word	0x00000003
        /*058c*/ 	.word	0x00000240
        /*0590*/ 	.short	0x010a
        /*0592*/ 	.byte	0xff
	.zero		1


	//   ....[75]....
        /*0594*/ 	.word	0x000018a0
        /*0598*/ 	.word	0x00000003
        /*059c*/ 	.word	0x00000230
        /*05a0*/ 	.short	0x0101
        /*05a2*/ 	.byte	0xff
	.zero		1


	//   ....[76]....
        /*05a4*/ 	.word	0x00001970
        /*05a8*/ 	.word	0x000000ff
        /*05ac*/ 	.word	0x000000d8
        /*05b0*/ 	.short	0x010a
        /*05b2*/ 	.byte	0x08
	.zero		1


	//   ....[77]....
        /*05b4*/ 	.word	0x00001a10
        /*05b8*/ 	.word	0x000000ff
        /*05bc*/ 	.word	0x000000d8
        /*05c0*/ 	.short	0x010a
        /*05c2*/ 	.byte	0x21
	.zero		1


	//   ....[78]....
        /*05c4*/ 	.word	0x00001b70
        /*05c8*/ 	.word	0x000000ff
        /*05cc*/ 	.word	0x000000d8
        /*05d0*/ 	.short	0x010a
        /*05d2*/ 	.byte	0x08
	.zero		1


	//   ....[79]....
        /*05d4*/ 	.word	0x00001c60
        /*05d8*/ 	.word	0x000000ff
        /*05dc*/ 	.word	0x000001c8
        /*05e0*/ 	.short	0x0101
        /*05e2*/ 	.byte	0x04
	.zero		1


	//   ....[80]....
        /*05e4*/ 	.word	0x00001c80
        /*05e8*/ 	.word	0x000000ff
        /*05ec*/ 	.word	0x000000d8
        /*05f0*/ 	.short	0x010a
        /*05f2*/ 	.byte	0x08
	.zero		1


	//   ....[81]....
        /*05f4*/ 	.word	0x00001d00
        /*05f8*/ 	.word	0x000000ff
        /*05fc*/ 	.word	0x000000d8
        /*0600*/ 	.short	0x010a
        /*0602*/ 	.byte	0x11
	.zero		1


	//   ....[82]....
        /*0604*/ 	.word	0x00001e60
        /*0608*/ 	.word	0x000000ff
        /*060c*/ 	.word	0x000000d8
        /*0610*/ 	.short	0x010a
        /*0612*/ 	.byte	0x08
	.zero		1


	//   ....[83]....
        /*0614*/ 	.word	0x00001f80
        /*0618*/ 	.word	0x00000002
        /*061c*/ 	.word	0x000001d0
        /*0620*/ 	.short	0x010a
        /*0622*/ 	.byte	0xff
	.zero		1


	//   ....[84]....
        /*0624*/ 	.word	0x00002040
        /*0628*/ 	.word	0x00000002
        /*062c*/ 	.word	0x00000000
        /*0630*/ 	.short	0x0101
        /*0632*/ 	.byte	0xff
	.zero		1


	//   ....[85]....
        /*0634*/ 	.word	0x000025a0
        /*0638*/ 	.word	0x000000ff
        /*063c*/ 	.word	0x00000000
        /*0640*/ 	.short	0x010a
        /*0642*/ 	.byte	0x05
	.zero		1


	//   ....[86]....
        /*0644*/ 	.word	0x00002630
        /*0648*/ 	.word	0x000000ff
        /*064c*/ 	.word	0x00000000
        /*0650*/ 	.short	0x010a
        /*0652*/ 	.byte	0x05
	.zero		1


	//   ....[87]....
        /*0654*/ 	.word	0x000026c0
        /*0658*/ 	.word	0x000000ff
        /*065c*/ 	.word	0x00000000
        /*0660*/ 	.short	0x010a
        /*0662*/ 	.byte	0x05
	.zero		1


	//   ....[88]....
        /*0664*/ 	.word	0x00002750
        /*0668*/ 	.word	0x000000ff
        /*066c*/ 	.word	0x00000000
        /*0670*/ 	.short	0x010a
        /*0672*/ 	.byte	0x05
	.zero		1


	//   ....[89]....
        /*0674*/ 	.word	0x000027e0
        /*0678*/ 	.word	0x000000ff
        /*067c*/ 	.word	0x00000000
        /*0680*/ 	.short	0x010a
        /*0682*/ 	.byte	0x05
	.zero		1


	//   ....[90]....
        /*0684*/ 	.word	0x00002870
        /*0688*/ 	.word	0x000000ff
        /*068c*/ 	.word	0x00000000
        /*0690*/ 	.short	0x010a
        /*0692*/ 	.byte	0x05
	.zero		1


	//   ....[91]....
        /*0694*/ 	.word	0x00002900
        /*0698*/ 	.word	0x000000ff
        /*069c*/ 	.word	0x00000000
        /*06a0*/ 	.short	0x010a
        /*06a2*/ 	.byte	0x05
	.zero		1


	//   ....[92]....
        /*06a4*/ 	.word	0x00002990
        /*06a8*/ 	.word	0x000000ff
        /*06ac*/ 	.word	0x00000000
        /*06b0*/ 	.short	0x010a
        /*06b2*/ 	.byte	0x05
	.zero		1


	//   ....[93]....
        /*06b4*/ 	.word	0x00002a20
        /*06b8*/ 	.word	0x000000ff
        /*06bc*/ 	.word	0x00000000
        /*06c0*/ 	.short	0x010a
        /*06c2*/ 	.byte	0x05
	.zero		1


	//   ....[94]....
        /*06c4*/ 	.word	0x00002ab0
        /*06c8*/ 	.word	0x000000ff
        /*06cc*/ 	.word	0x00000000
        /*06d0*/ 	.short	0x010a
        /*06d2*/ 	.byte	0x05
	.zero		1


	//   ....[95]....
        /*06d4*/ 	.word	0x00002b40
        /*06d8*/ 	.word	0x000000ff
        /*06dc*/ 	.word	0x00000000
        /*06e0*/ 	.short	0x010a
        /*06e2*/ 	.byte	0x05
	.zero		1


	//   ....[96]....
        /*06e4*/ 	.word	0x00002bd0
        /*06e8*/ 	.word	0x000000ff
        /*06ec*/ 	.word	0x00000000
        /*06f0*/ 	.short	0x010a
        /*06f2*/ 	.byte	0x05
	.zero		1


	//   ....[97]....
        /*06f4*/ 	.word	0x00002c60
        /*06f8*/ 	.word	0x000000ff
        /*06fc*/ 	.word	0x00000000
        /*0700*/ 	.short	0x010a
        /*0702*/ 	.byte	0x05
	.zero		1


	//   ....[98]....
        /*0704*/ 	.word	0x00002cf0
        /*0708*/ 	.word	0x000000ff
        /*070c*/ 	.word	0x00000000
        /*0710*/ 	.short	0x010a
        /*0712*/ 	.byte	0x05
	.zero		1


	//   ....[99]....
        /*0714*/ 	.word	0x00002d80
        /*0718*/ 	.word	0x000000ff
        /*071c*/ 	.word	0x00000000
        /*0720*/ 	.short	0x010a
        /*0722*/ 	.byte	0x05
	.zero		1


	//   ....[100]....
        /*0724*/ 	.word	0x00002e10
        /*0728*/ 	.word	0x000000ff
        /*072c*/ 	.word	0x00000000
        /*0730*/ 	.short	0x010a
        /*0732*/ 	.byte	0x05
	.zero		1


	//   ....[101]....
        /*0734*/ 	.word	0x00002ea0
        /*0738*/ 	.word	0x000000ff
        /*073c*/ 	.word	0x00000000
        /*0740*/ 	.short	0x010a
        /*0742*/ 	.byte	0x05
	.zero		1


	//   ....[102]....
        /*0744*/ 	.word	0x00002f30
        /*0748*/ 	.word	0x000000ff
        /*074c*/ 	.word	0x00000000
        /*0750*/ 	.short	0x010a
        /*0752*/ 	.byte	0x05
	.zero		1


	//   ....[103]....
        /*0754*/ 	.word	0x00002fc0
        /*0758*/ 	.word	0x000000ff
        /*075c*/ 	.word	0x00000000
        /*0760*/ 	.short	0x010a
        /*0762*/ 	.byte	0x05
	.zero		1


	//   ....[104]....
        /*0764*/ 	.word	0x00003050
        /*0768*/ 	.word	0x000000ff
        /*076c*/ 	.word	0x00000000
        /*0770*/ 	.short	0x010a
        /*0772*/ 	.byte	0x05
	.zero		1


	//   ....[105]....
        /*0774*/ 	.word	0x000030e0
        /*0778*/ 	.word	0x000000ff
        /*077c*/ 	.word	0x00000000
        /*0780*/ 	.short	0x010a
        /*0782*/ 	.byte	0x05
	.zero		1


	//   ....[106]....
        /*0784*/ 	.word	0x00003170
        /*0788*/ 	.word	0x000000ff
        /*078c*/ 	.word	0x00000000
        /*0790*/ 	.short	0x010a
        /*0792*/ 	.byte	0x05
	.zero		1


	//   ....[107]....
        /*0794*/ 	.word	0x00003200
        /*0798*/ 	.word	0x000000ff
        /*079c*/ 	.word	0x00000000
        /*07a0*/ 	.short	0x010a
        /*07a2*/ 	.byte	0x05
	.zero		1


	//   ....[108]....
        /*07a4*/ 	.word	0x00003290
        /*07a8*/ 	.word	0x000000ff
        /*07ac*/ 	.word	0x00000000
        /*07b0*/ 	.short	0x010a
        /*07b2*/ 	.byte	0x05
	.zero		1


	//   ....[109]....
        /*07b4*/ 	.word	0x00003320
        /*07b8*/ 	.word	0x000000ff
        /*07bc*/ 	.word	0x00000000
        /*07c0*/ 	.short	0x010a
        /*07c2*/ 	.byte	0x05
	.zero		1


	//   ....[110]....
        /*07c4*/ 	.word	0x000033b0
        /*07c8*/ 	.word	0x000000ff
        /*07cc*/ 	.word	0x00000000
        /*07d0*/ 	.short	0x010a
        /*07d2*/ 	.byte	0x05
	.zero		1


	//   ....[111]....
        /*07d4*/ 	.word	0x00003450
        /*07d8*/ 	.word	0x00000000
        /*07dc*/ 	.word	0x00000000
        /*07e0*/ 	.short	0x010a
        /*07e2*/ 	.byte	0xff
	.zero		1


	//   ....[112]....
        /*07e4*/ 	.word	0x00003570
        /*07e8*/ 	.word	0x00000000
        /*07ec*/ 	.word	0x00000230
        /*07f0*/ 	.short	0x010a
        /*07f2*/ 	.byte	0xff
	.zero		1


	//   ....[113]....
        /*07f4*/ 	.word	0x000035d0
        /*07f8*/ 	.word	0x00000004
        /*07fc*/ 	.word	0x00000000
        /*0800*/ 	.short	0x0101
        /*0802*/ 	.byte	0xff
	.zero		1


	//   ....[114]....
        /*0804*/ 	.word	0x000035f0
        /*0808*/ 	.word	0x000000ff
        /*080c*/ 	.word	0x000001e0
        /*0810*/ 	.short	0x010a
        /*0812*/ 	.byte	0x05
	.zero		1


	//   ....[115]....
        /*0814*/ 	.word	0x00003710
        /*0818*/ 	.word	0x00000000
        /*081c*/ 	.word	0x000001d0
        /*0820*/ 	.short	0x010a
        /*0822*/ 	.byte	0xff
	.zero		1


	//   ....[116]....
        /*0824*/ 	.word	0x00003820
        /*0828*/ 	.word	0x00000000
        /*082c*/ 	.word	0x00000000
        /*0830*/ 	.short	0x0101
        /*0832*/ 	.byte	0xff
	.zero		1


	//   ....[117]....
        /*0834*/ 	.word	0x000038b0
        /*0838*/ 	.word	0x000000ff
        /*083c*/ 	.word	0x000001e0
        /*0840*/ 	.short	0x0106
        /*0842*/ 	.byte	0x05
	.zero		1


	//   ....[118]....
        /*0844*/ 	.word	0x000038d0
        /*0848*/ 	.word	0x000000ff
        /*084c*/ 	.word	0x000001e0
        /*0850*/ 	.short	0x010a
        /*0852*/ 	.byte	0x05
	.zero		1


	//   ....[119]....
        /*0854*/ 	.word	0x00003960
        /*0858*/ 	.word	0x000000ff
        /*085c*/ 	.word	0x000001e0
        /*0860*/ 	.short	0x0106
        /*0862*/ 	.byte	0x04
	.zero		1


	//   ....[120]....
        /*0864*/ 	.word	0x000039a0
        /*0868*/ 	.word	0x00000000
        /*086c*/ 	.word	0x000001e0
        /*0870*/ 	.short	0x010a
        /*0872*/ 	.byte	0xff
	.zero		1


	//   ....[121]....
        /*0874*/ 	.word	0x00003e80
        /*0878*/ 	.word	0x00000000
        /*087c*/ 	.word	0x000001d0
        /*0880*/ 	.short	0x010a
        /*0882*/ 	.byte	0xff
	.zero		1


	//   ....[122]....
        /*0884*/ 	.word	0x00003f80
        /*0888*/ 	.word	0x00000003
        /*088c*/ 	.word	0x00000000
        /*0890*/ 	.short	0x0101
        /*0892*/ 	.byte	0xff
	.zero		1


	//   ....[123]....
        /*0894*/ 	.word	0x00003f90
        /*0898*/ 	.word	0x000000ff
        /*089c*/ 	.word	0x00000000
        /*08a0*/ 	.short	0x010a
        /*08a2*/ 	.byte	0x04
	.zero		1


	//   ....[124]....
        /*08a4*/ 	.word	0x00004010
        /*08a8*/ 	.word	0x000000ff
        /*08ac*/ 	.word	0x00000210
        /*08b0*/ 	.short	0x010a
        /*08b2*/ 	.byte	0x08
	.zero		1


	//   ....[125]....
        /*08b4*/ 	.word	0x000040f0
        /*08b8*/ 	.word	0x000000ff
        /*08bc*/ 	.word	0x00000000
        /*08c0*/ 	.short	0x010a
        /*08c2*/ 	.byte	0x07
	.zero		1


	//   ....[126]....
        /*08c4*/ 	.word	0x00004230
        /*08c8*/ 	.word	0x000000ff
        /*08cc*/ 	.word	0x00000000
        /*08d0*/ 	.short	0x010a
        /*08d2*/ 	.byte	0x04
	.zero		1


	//   ....[127]....
        /*08d4*/ 	.word	0x00004420
        /*08d8*/ 	.word	0x000000ff
        /*08dc*/ 	.word	0x00000000
        /*08e0*/ 	.short	0x010a
        /*08e2*/ 	.byte	0x05
	.zero		1


	//   ....[128]....
        /*08e4*/ 	.word	0x000044b0
        /*08e8*/ 	.word	0x000000ff
        /*08ec*/ 	.word	0x00000000
        /*08f0*/ 	.short	0x010a
        /*08f2*/ 	.byte	0x05
	.zero		1


	//   ....[129]....
        /*08f4*/ 	.word	0x00004540
        /*08f8*/ 	.word	0x000000ff
        /*08fc*/ 	.word	0x00000000
        /*0900*/ 	.short	0x010a
        /*0902*/ 	.byte	0x05
	.zero		1


	//   ....[130]....
        /*0904*/ 	.word	0x000045d0
        /*0908*/ 	.word	0x000000ff
        /*090c*/ 	.word	0x00000000
        /*0910*/ 	.short	0x010a
        /*0912*/ 	.byte	0x07
	.zero		1


	//   ....[131]....
        /*0914*/ 	.word	0x00004a10
        /*0918*/ 	.word	0x00000000
        /*091c*/ 	.word	0x000001d0
        /*0920*/ 	.short	0x010a
        /*0922*/ 	.byte	0xff
	.zero		1


	//   ....[132]....
        /*0924*/ 	.word	0x00004b00
        /*0928*/ 	.word	0x00000000
        /*092c*/ 	.word	0x00000000
        /*0930*/ 	.short	0x0101
        /*0932*/ 	.byte	0xff
	.zero		1


	//   ....[133]....
        /*0934*/ 	.word	0x00004e20
        /*0938*/ 	.word	0x000000ff
        /*093c*/ 	.word	0x000001c8
        /*0940*/ 	.short	0x010a
        /*0942*/ 	.byte	0x06
	.zero		1


	//   ....[134]....
        /*0944*/ 	.word	0x00004fa0
        /*0948*/ 	.word	0x000000ff
        /*094c*/ 	.word	0x000001b8
        /*0950*/ 	.short	0x010a
        /*0952*/ 	.byte	0x06
	.zero		1


	//   ....[135]....
        /*0954*/ 	.word	0x000052d0
        /*0958*/ 	.word	0x000000ff
        /*095c*/ 	.word	0x000001b0
        /*0960*/ 	.short	0x010b
        /*0962*/ 	.byte	0x06
	.zero		1


	//   ....[136]....
        /*0964*/ 	.word	0x000052f0
        /*0968*/ 	.word	0x000000ff
        /*096c*/ 	.word	0x00000000
        /*0970*/ 	.short	0x0101
        /*0972*/ 	.byte	0x25
	.zero		1


	//   ....[137]....
        /*0974*/ 	.word	0x00005330
        /*0978*/ 	.word	0x00000000
        /*097c*/ 	.word	0x000001b8
        /*0980*/ 	.short	0x010a
        /*0982*/ 	.byte	0xff
	.zero		1


	//   ....[138]....
        /*0984*/ 	.word	0x00005690
        /*0988*/ 	.word	0x00000000
        /*098c*/ 	.word	0x000001d0
        /*0990*/ 	.short	0x010a
        /*0992*/ 	.byte	0xff
	.zero		1


	//   ....[139]....
        /*0994*/ 	.word	0x000057a0
        /*0998*/ 	.word	0x00000000
        /*099c*/ 	.word	0x00000000
        /*09a0*/ 	.short	0x0101
        /*09a2*/ 	.byte	0xff
	.zero		1


	//   ....[140]....
        /*09a4*/ 	.word	0x00006150
        /*09a8*/ 	.word	0x000000ff
        /*09ac*/ 	.word	0x000001b0
        /*09b0*/ 	.short	0x010a
        /*09b2*/ 	.byte	0x2b
	.zero		1


	//   ....[141]....
        /*09b4*/ 	.word	0x00006170
        /*09b8*/ 	.word	0x0000005c
        /*09bc*/ 	.word	0x000001f0
        /*09c0*/ 	.short	0x010a
        /*09c2*/ 	.byte	0xff
	.zero		1


	//   ....[142]....
        /*09c4*/ 	.word	0x000062c0
        /*09c8*/ 	.word	0x000000ff
        /*09cc*/ 	.word	0x000001b0
        /*09d0*/ 	.short	0x010a
        /*09d2*/ 	.byte	0x2b
	.zero		1


	//   ....[143]....
        /*09d4*/ 	.word	0x000063a0
        /*09d8*/ 	.word	0x000000ff
        /*09dc*/ 	.word	0x00000000
        /*09e0*/ 	.short	0x0101
        /*09e2*/ 	.byte	0x04
	.zero		1


	//   ....[144]....
        /*09e4*/ 	.word	0x00006400
        /*09e8*/ 	.word	0x0000005c
        /*09ec*/ 	.word	0x000001f0
        /*09f0*/ 	.short	0x010a
        /*09f2*/ 	.byte	0xff
	.zero		1


	//   ....[145]....
        /*09f4*/ 	.word	0x000067d0
        /*09f8*/ 	.word	0x000000ff
        /*09fc*/ 	.word	0x00000000
        /*0a00*/ 	.short	0x0101
        /*0a02*/ 	.byte	0x05
	.zero		1


	//   ....[146]....
        /*0a04*/ 	.word	0x00007060
        /*0a08*/ 	.word	0x00000003
        /*0a0c*/ 	.word	0x00000240
        /*0a10*/ 	.short	0x010a
        /*0a12*/ 	.byte	0xff
	.zero		1


	//   ....[147]....
        /*0a14*/ 	.word	0x000070c0
        /*0a18*/ 	.word	0x00000002
        /*0a1c*/ 	.word	0x000000d8
        /*0a20*/ 	.short	0x010a
        /*0a22*/ 	.byte	0xff
	.zero		1


	//   ....[148]....
        /*0a24*/ 	.word	0x00007120
        /*0a28*/ 	.word	0x00000002
        /*0a2c*/ 	.word	0x000000d8
        /*0a30*/ 	.short	0x010a
        /*0a32*/ 	.byte	0xff
	.zero		1


	//   ....[149]....
        /*0a34*/ 	.word	0x00007170
        /*0a38*/ 	.word	0x00000002
        /*0a3c*/ 	.word	0x000001d0
        /*0a40*/ 	.short	0x010a
        /*0a42*/ 	.byte	0xff
	.zero		1


	//   ....[150]....
        /*0a44*/ 	.word	0x000071d0
        /*0a48*/ 	.word	0x00000000
        /*0a4c*/ 	.word	0x00000000
        /*0a50*/ 	.short	0x010a
        /*0a52*/ 	.byte	0xff
	.zero		1


	//   ....[151]....
        /*0a54*/ 	.word	0x00007230
        /*0a58*/ 	.word	0x00000000
        /*0a5c*/ 	.word	0x00000000
        /*0a60*/ 	.short	0x010a
        /*0a62*/ 	.byte	0xff
	.zero		1


	//   ....[152]....
        /*0a64*/ 	.word	0x00007290
        /*0a68*/ 	.word	0x00000000
        /*0a6c*/ 	.word	0x00000000
        /*0a70*/ 	.short	0x010a
        /*0a72*/ 	.byte	0xff
	.zero		1


	//   ....[153]....
        /*0a74*/ 	.word	0x000072f0
        /*0a78*/ 	.word	0x00000000
        /*0a7c*/ 	.word	0x00000000
        /*0a80*/ 	.short	0x010a
        /*0a82*/ 	.byte	0xff
	.zero		1


	//   ....[154]....
        /*0a84*/ 	.word	0x00007350
        /*0a88*/ 	.word	0x00000000
        /*0a8c*/ 	.word	0x00000000
        /*0a90*/ 	.short	0x010a
        /*0a92*/ 	.byte	0xff
	.zero		1


	//   ....[155]....
        /*0a94*/ 	.word	0x000073b0
        /*0a98*/ 	.word	0x00000000
        /*0a9c*/ 	.word	0x00000000
        /*0aa0*/ 	.short	0x010a
        /*0aa2*/ 	.byte	0xff
	.zero		1


	//   ....[156]....
        /*0aa4*/ 	.word	0x00007410
        /*0aa8*/ 	.word	0x00000000
        /*0aac*/ 	.word	0x00000000
        /*0ab0*/ 	.short	0x010a
        /*0ab2*/ 	.byte	0xff
	.zero		1


	//   ....[157]....
        /*0ab4*/ 	.word	0x00007470
        /*0ab8*/ 	.word	0x00000000
        /*0abc*/ 	.word	0x00000000
        /*0ac0*/ 	.short	0x010a
        /*0ac2*/ 	.byte	0xff
	.zero		1


	//   ....[158]....
        /*0ac4*/ 	.word	0x000074d0
        /*0ac8*/ 	.word	0x00000000
        /*0acc*/ 	.word	0x00000000
        /*0ad0*/ 	.short	0x010a
        /*0ad2*/ 	.byte	0xff
	.zero		1


	//   ....[159]....
        /*0ad4*/ 	.word	0x00007530
        /*0ad8*/ 	.word	0x00000000
        /*0adc*/ 	.word	0x00000000
        /*0ae0*/ 	.short	0x010a
        /*0ae2*/ 	.byte	0xff
	.zero		1


	//   ....[160]....
        /*0ae4*/ 	.word	0x00007590
        /*0ae8*/ 	.word	0x00000000
        /*0aec*/ 	.word	0x00000000
        /*0af0*/ 	.short	0x010a
        /*0af2*/ 	.byte	0xff
	.zero		1


	//   ....[161]....
        /*0af4*/ 	.word	0x000075f0
        /*0af8*/ 	.word	0x00000000
        /*0afc*/ 	.word	0x00000000
        /*0b00*/ 	.short	0x010a
        /*0b02*/ 	.byte	0xff
	.zero		1


	//   ....[162]....
        /*0b04*/ 	.word	0x00007650
        /*0b08*/ 	.word	0x00000000
        /*0b0c*/ 	.word	0x00000000
        /*0b10*/ 	.short	0x010a
        /*0b12*/ 	.byte	0xff
	.zero		1


	//   ....[163]....
        /*0b14*/ 	.word	0x000076b0
        /*0b18*/ 	.word	0x00000000
        /*0b1c*/ 	.word	0x00000000
        /*0b20*/ 	.short	0x010a
        /*0b22*/ 	.byte	0xff
	.zero		1


	//   ....[164]....
        /*0b24*/ 	.word	0x00007710
        /*0b28*/ 	.word	0x00000000
        /*0b2c*/ 	.word	0x00000000
        /*0b30*/ 	.short	0x010a
        /*0b32*/ 	.byte	0xff
	.zero		1


	//   ....[165]....
        /*0b34*/ 	.word	0x00007770
        /*0b38*/ 	.word	0x00000000
        /*0b3c*/ 	.word	0x00000000
        /*0b40*/ 	.short	0x010a
        /*0b42*/ 	.byte	0xff
	.zero		1


	//   ....[166]....
        /*0b44*/ 	.word	0x000077d0
        /*0b48*/ 	.word	0x00000000
        /*0b4c*/ 	.word	0x00000000
        /*0b50*/ 	.short	0x010a
        /*0b52*/ 	.byte	0xff
	.zero		1


	//   ....[167]....
        /*0b54*/ 	.word	0x00007830
        /*0b58*/ 	.word	0x00000000
        /*0b5c*/ 	.word	0x00000000
        /*0b60*/ 	.short	0x010a
        /*0b62*/ 	.byte	0xff
	.zero		1


	//   ....[168]....
        /*0b64*/ 	.word	0x00007890
        /*0b68*/ 	.word	0x00000000
        /*0b6c*/ 	.word	0x00000000
        /*0b70*/ 	.short	0x010a
        /*0b72*/ 	.byte	0xff
	.zero		1


	//   ....[169]....
        /*0b74*/ 	.word	0x000078f0
        /*0b78*/ 	.word	0x00000000
        /*0b7c*/ 	.word	0x00000000
        /*0b80*/ 	.short	0x010a
        /*0b82*/ 	.byte	0xff
	.zero		1


	//   ....[170]....
        /*0b84*/ 	.word	0x00007950
        /*0b88*/ 	.word	0x00000000
        /*0b8c*/ 	.word	0x00000000
        /*0b90*/ 	.short	0x010a
        /*0b92*/ 	.byte	0xff
	.zero		1


	//   ....[171]....
        /*0b94*/ 	.word	0x000079b0
        /*0b98*/ 	.word	0x00000000
        /*0b9c*/ 	.word	0x00000000
        /*0ba0*/ 	.short	0x010a
        /*0ba2*/ 	.byte	0xff
	.zero		1


	//   ....[172]....
        /*0ba4*/ 	.word	0x00007a10
        /*0ba8*/ 	.word	0x00000000
        /*0bac*/ 	.word	0x00000000
        /*0bb0*/ 	.short	0x010a
        /*0bb2*/ 	.byte	0xff
	.zero		1


	//   ....[173]....
        /*0bb4*/ 	.word	0x00007a70
        /*0bb8*/ 	.word	0x00000000
        /*0bbc*/ 	.word	0x00000000
        /*0bc0*/ 	.short	0x010a
        /*0bc2*/ 	.byte	0xff
	.zero		1


	//   ....[174]....
        /*0bc4*/ 	.word	0x00007ad0
        /*0bc8*/ 	.word	0x00000000
        /*0bcc*/ 	.word	0x00000000
        /*0bd0*/ 	.short	0x010a
        /*0bd2*/ 	.byte	0xff
	.zero		1


	//   ....[175]....
        /*0bd4*/ 	.word	0x00007b30
        /*0bd8*/ 	.word	0x00000000
        /*0bdc*/ 	.word	0x00000000
        /*0be0*/ 	.short	0x010a
        /*0be2*/ 	.byte	0xff
	.zero		1


	//   ....[176]....
        /*0be4*/ 	.word	0x00007b80
        /*0be8*/ 	.word	0x00000000
        /*0bec*/ 	.word	0x00000230
        /*0bf0*/ 	.short	0x010a
        /*0bf2*/ 	.byte	0xff
	.zero		1


	//   ....[177]....
        /*0bf4*/ 	.word	0x00007be0
        /*0bf8*/ 	.word	0x00000000
        /*0bfc*/ 	.word	0x000001e0
        /*0c00*/ 	.short	0x010a
        /*0c02*/ 	.byte	0xff
	.zero		1


	//   ....[178]....
        /*0c04*/ 	.word	0x00007c30
        /*0c08*/ 	.word	0x00000000
        /*0c0c*/ 	.word	0x000001d0
        /*0c10*/ 	.short	0x010a
        /*0c12*/ 	.byte	0xff
	.zero		1


	//   ....[179]....
        /*0c14*/ 	.word	0x00007c90
        /*0c18*/ 	.word	0x00000000
        /*0c1c*/ 	.word	0x000001e0
        /*0c20*/ 	.short	0x010a
        /*0c22*/ 	.byte	0xff
	.zero		1


	//   ....[180]....
        /*0c24*/ 	.word	0x00007ce0
        /*0c28*/ 	.word	0x00000000
        /*0c2c*/ 	.word	0x000001d0
        /*0c30*/ 	.short	0x010a
        /*0c32*/ 	.byte	0xff
	.zero		1


	//   ....[181]....
        /*0c34*/ 	.word	0x00007d40
        /*0c38*/ 	.word	0x00000003
        /*0c3c*/ 	.word	0x00000210
        /*0c40*/ 	.short	0x010a
        /*0c42*/ 	.byte	0xff
	.zero		1


	//   ....[182]....
        /*0c44*/ 	.word	0x00007da0
        /*0c48*/ 	.word	0x00000000
        /*0c4c*/ 	.word	0x00000000
        /*0c50*/ 	.short	0x010a
        /*0c52*/ 	.byte	0xff
	.zero		1


	//   ....[183]....
        /*0c54*/ 	.word	0x00007e00
        /*0c58*/ 	.word	0x00000000
        /*0c5c*/ 	.word	0x00000000
        /*0c60*/ 	.short	0x010a
        /*0c62*/ 	.byte	0xff
	.zero		1


	//   ....[184]....
        /*0c64*/ 	.word	0x00007e60
        /*0c68*/ 	.word	0x00000000
        /*0c6c*/ 	.word	0x00000000
        /*0c70*/ 	.short	0x010a
        /*0c72*/ 	.byte	0xff
	.zero		1


	//   ....[185]....
        /*0c74*/ 	.word	0x00007ec0
        /*0c78*/ 	.word	0x00000000
        /*0c7c*/ 	.word	0x00000000
        /*0c80*/ 	.short	0x010a
        /*0c82*/ 	.byte	0xff
	.zero		1


	//   ....[186]....
        /*0c84*/ 	.word	0x00007f20
        /*0c88*/ 	.word	0x00000000
        /*0c8c*/ 	.word	0x00000000
        /*0c90*/ 	.short	0x010a
        /*0c92*/ 	.byte	0xff
	.zero		1


	//   ....[187]....
        /*0c94*/ 	.word	0x00007f70
        /*0c98*/ 	.word	0x00000000
        /*0c9c*/ 	.word	0x000001d0
        /*0ca0*/ 	.short	0x010a
        /*0ca2*/ 	.byte	0xff
	.zero		1


	//   ....[188]....
        /*0ca4*/ 	.word	0x00007fd0
        /*0ca8*/ 	.word	0x00000000
        /*0cac*/ 	.word	0x000001c8
        /*0cb0*/ 	.short	0x010a
        /*0cb2*/ 	.byte	0xff
	.zero		1


	//   ....[189]....
        /*0cb4*/ 	.word	0x00008030
        /*0cb8*/ 	.word	0x00000003
        /*0cbc*/ 	.word	0x000001b8
        /*0cc0*/ 	.short	0x010a
        /*0cc2*/ 	.byte	0xff
	.zero		1


	//   ....[190]....
        /*0cc4*/ 	.word	0x00008080
        /*0cc8*/ 	.word	0x00000000
        /*0ccc*/ 	.word	0x000001d0
        /*0cd0*/ 	.short	0x010a
        /*0cd2*/ 	.byte	0xff
	.zero		1


	//   ....[191]....
        /*0cd4*/ 	.word	0x000080e0
        /*0cd8*/ 	.word	0x00000000
        /*0cdc*/ 	.word	0x000001b0
        /*0ce0*/ 	.short	0x010a
        /*0ce2*/ 	.byte	0xff
	.zero		1


	//   ....[192]....
        /*0ce4*/ 	.word	0x00008130
        /*0ce8*/ 	.word	0x0000005c
        /*0cec*/ 	.word	0x000001f0
        /*0cf0*/ 	.short	0x010a
        /*0cf2*/ 	.byte	0xff
	.zero		1


	//----- nvinfo : EIATTR_NUM_MBARRIERS
	.align		4
.L_47:
        /*0cf4*/ 	.byte	0x03, 0x38
        /*0cf6*/ 	.short	0x004a


	//----- nvinfo : EIATTR_EXIT_INSTR_OFFSETS
	.align		4
        /*0cf8*/ 	.byte	0x04, 0x1c
        /*0cfa*/ 	.short	(.L_49 - .L_48)


	//   ....[0]....
.L_48:
        /*0cfc*/ 	.word	0x00003480


	//   ....[1]....
        /*0d00*/ 	.word	0x00003970


	//   ....[2]....
        /*0d04*/ 	.word	0x000039d0


	//   ....[3]....
        /*0d08*/ 	.word	0x00004830


	//   ....[4]....
        /*0d0c*/ 	.word	0x00005360


	//   ....[5]....
        /*0d10*/ 	.word	0x000053a0


	//   ....[6]....
        /*0d14*/ 	.word	0x00007050


	//----- nvinfo : EIATTR_MAX_THREADS
	.align		4
.L_49:
        /*0d18*/ 	.byte	0x04, 0x05
        /*0d1a*/ 	.short	(.L_51 - .L_50)
.L_50:
        /*0d1c*/ 	.word	0x00000100
        /*0d20*/ 	.word	0x00000001
        /*0d24*/ 	.word	0x00000001


	//----- nvinfo : EIATTR_CRS_STACK_SIZE
	.align		4
.L_51:
        /*0d28*/ 	.byte	0x04, 0x1e
        /*0d2a*/ 	.short	(.L_53 - .L_52)
.L_52:
        /*0d2c*/ 	.word	0x00000000


	//----- nvinfo : EIATTR_CBANK_PARAM_SIZE
	.align		4
.L_53:
        /*0d30*/ 	.byte	0x03, 0x19
        /*0d32*/ 	.short	0x0800


	//----- nvinfo : EIATTR_PARAM_CBANK
	.align		4
        /*0d34*/ 	.byte	0x04, 0x0a
        /*0d36*/ 	.short	(.L_55 - .L_54)
	.align		4
.L_54:
        /*0d38*/ 	.word	index@(.nv.constant0._ZN7cutlass13device_kernelINS_4gemm6kernel13GemmUniversalIN4cute5tupleIJiiiiEEENS1_10collective13CollectiveMmaINS1_35MainloopSm100TmaUmmaWarpSpecializedILi27ELi2ELi4ENS5_IJNS4_1CILi1EEESB_SB_EEEEENS5_IJNSA_ILi64EEESE_SE_EEENS_12float_e5m2_tENS5_IJSB_llEEESG_SH_NS4_8TiledMMAINS4_8MMA_AtomIJNS4_10MMA_TraitsINS4_19SM100_MMA_F8F6F4_SSEJSG_SG_fSE_SE_NS4_17integral_constantINS4_4UMMA5MajorELSO_1EEESP_NSM_INSN_7ScaleInELSQ_0EEESR_EEEEEENS4_6LayoutISC_NS5_IJNSA_ILi0EEESV_SV_EEEEENS5_IJNS4_10UnderscoreESY_SY_EEEEENS4_13SM90_TMA_LOADENS4_14ComposedLayoutINS4_7SwizzleILi2ELi4ELi3EEENS4_18smem_ptr_flag_bitsILi8EEENSU_INS5_IJSE_NSA_ILi8EEEEEENS5_IJSB_SE_EEEEEEEvNS4_8identityES11_S1B_vS1C_EENS_8epilogue10collective18CollectiveEpilogueINS1E_23Sm100TmaWarpSpecializedILi1ELi1ELi32ELb0ELb0EEEJSF_NS5_IJNSU_ISE_SB_EES1J_EEESG_NS5_IJlSB_lEEESG_S1L_NS1E_6fusion15FusionCallbacksIS1I_NS1M_17LinearCombinationISG_fSG_fLNS_15FloatRoundStyleE2EEESF_S1K_JEEENS4_5SM1004TMEM4LOAD26SM100_TMEM_LOAD_16dp32b32xES11_NS12_IS14_S16_NSU_INS5_IJS17_SE_EEENS5_IJSE_SB_EEEEEEENS4_39AutoVectorizingCopyWithAssumedAlignmentILi128EEENS4_14SM90_TMA_STOREES1Z_S21_S21_EEEvvEEEEvNT_6ParamsE)
        /*0d3c*/ 	.short	0x0380
        /*0d3e*/ 	.short	0x0800


	//----- nvinfo : EIATTR_SW_WAR
	.align		4
.L_55:
        /*0d40*/ 	.byte	0x04, 0x36
        /*0d42*/ 	.short	(.L_57 - .L_56)
.L_56:
        /*0d44*/ 	.word	0x00000008
.L_57:


//--------------------- .nv.callgraph             --------------------------
	.section	.nv.callgraph,"",@"SHT_CUDA_CALLGRAPH"
	.align	4
	.sectionentsize	8
	.align		4
        /*0000*/ 	.word	0x00000000
	.align		4
        /*0004*/ 	.word	0xffffffff
	.align		4
        /*0008*/ 	.word	index@(_ZN7cutlass13device_kernelINS_4gemm6kernel13GemmUniversalIN4cute5tupleIJiiiiEEENS1_10collective13CollectiveMmaINS1_35MainloopSm100TmaUmmaWarpSpecializedILi27ELi2ELi4ENS5_IJNS4_1CILi1EEESB_SB_EEEEENS5_IJNSA_ILi64EEESE_SE_EEENS_12float_e5m2_tENS5_IJSB_llEEESG_SH_NS4_8TiledMMAINS4_8MMA_AtomIJNS4_10MMA_TraitsINS4_19SM100_MMA_F8F6F4_SSEJSG_SG_fSE_SE_NS4_17integral_constantINS4_4UMMA5MajorELSO_1EEESP_NSM_INSN_7ScaleInELSQ_0EEESR_EEEEEENS4_6LayoutISC_NS5_IJNSA_ILi0EEESV_SV_EEEEENS5_IJNS4_10UnderscoreESY_SY_EEEEENS4_13SM90_TMA_LOADENS4_14ComposedLayoutINS4_7SwizzleILi2ELi4ELi3EEENS4_18smem_ptr_flag_bitsILi8EEENSU_INS5_IJSE_NSA_ILi8EEEEEENS5_IJSB_SE_EEEEEEEvNS4_8identityES11_S1B_vS1C_EENS_8epilogue10collective18CollectiveEpilogueINS1E_23Sm100TmaWarpSpecializedILi1ELi1ELi32ELb0ELb0EEEJSF_NS5_IJNSU_ISE_SB_EES1J_EEESG_NS5_IJlSB_lEEESG_S1L_NS1E_6fusion15FusionCallbacksIS1I_NS1M_17LinearCombinationISG_fSG_fLNS_15FloatRoundStyleE2EEESF_S1K_JEEENS4_5SM1004TMEM4LOAD26SM100_TMEM_LOAD_16dp32b32xES11_NS12_IS14_S16_NSU_INS5_IJS17_SE_EEENS5_IJSE_SB_EEEEEEENS4_39AutoVectorizingCopyWithAssumedAlignmentILi128EEENS4_14SM90_TMA_STOREES1Z_S21_S21_EEEvvEEEEvNT_6ParamsE)
	.align		4
        /*000c*/ 	.word	index@(__assertfail)
	.align		4
        /*0010*/ 	.word	0x00000000
	.align		4
        /*0014*/ 	.word	0xfffffffe
	.align		4
        /*0018*/ 	.word	0x00000000
	.align		4
        /*001c*/ 	.word	0xfffffffd
	.align		4
        /*0020*/ 	.word	0x00000000
	.align		4
        /*0024*/ 	.word	0xfffffffc


//--------------------- .nv.constant4             --------------------------
	.section	.nv.constant4,"a",@progbits
	.align	8
	.align		8
.nv.constant4:
        /*0000*/ 	.dword	__assertfail
	.align		8
        /*0008*/ 	.dword	__unnamed_1
	.align		8
        /*0010*/ 	.dword	__unnamed_2
	.align		8
        /*0018*/ 	.dword	_ZN40_INTERNAL_c34916a9_4_k_cu_be94aaf4_300084cuda3std3__45__cpo5beginE
	.align		8
        /*0020*/ 	.dword	_ZN40_INTERNAL_c34916a9_4_k_cu_be94aaf4_300084cuda3std3__45__cpo3endE
	.align		8
        /*0028*/ 	.dword	_ZN40_INTERNAL_c34916a9_4_k_cu_be94aaf4_300084cuda3std3__45__cpo6cbeginE
	.align		8
        /*0030*/ 	.dword	_ZN40_INTERNAL_c34916a9_4_k_cu_be94aaf4_300084cuda3std3__45__cpo4cendE
	.align		8
        /*0038*/ 	.dword	_ZN40_INTERNAL_c34916a9_4_k_cu_be94aaf4_300084cuda3std3__442_GLOBAL__N__c34916a9_4_k_cu_be94aaf4_300086ignoreE
	.align		8
        /*0040*/ 	.dword	_ZN40_INTERNAL_c34916a9_4_k_cu_be94aaf4_300084cuda3std3__419piecewise_constructE
	.align		8
        /*0048*/ 	.dword	_ZN40_INTERNAL_c34916a9_4_k_cu_be94aaf4_300084cuda3std3__48in_placeE
	.align		8
        /*0050*/ 	.dword	_ZN40_INTERNAL_c34916a9_4_k_cu_be94aaf4_300084cuda3std6ranges3__45__cpo4swapE
	.align		8
        /*0058*/ 	.dword	_ZN40_INTERNAL_c34916a9_4_k_cu_be94aaf4_300084cuda3std6ranges3__45__cpo9iter_moveE
	.align		8
        /*0060*/ 	.dword	_ZN40_INTERNAL_c34916a9_4_k_cu_be94aaf4_300084cute7productE
	.align		8
        /*0068*/ 	.dword	_ZN40_INTERNAL_c34916a9_4_k_cu_be94aaf4_300084cute1_E
	.align		8
        /*0070*/ 	.dword	$str$25
	.align		8
        /*0078*/ 	.dword	$str$26
	.align		8
        /*0080*/ 	.dword	$str$27
	.align		8
        /*0088*/ 	.dword	$str$28


//--------------------- .text._ZN7cutlass13device_kernelINS_4gemm6kernel13GemmUniversalIN4cute5tupleIJiiiiEEENS1_10collective13CollectiveMmaINS1_35MainloopSm100TmaUmmaWarpSpecializedILi27ELi2ELi4ENS5_IJNS4_1CILi1EEESB_SB_EEEEENS5_IJNSA_ILi64EEESE_SE_EEENS_12float_e5m2_tENS5_IJSB_llEEESG_SH_NS4_8TiledMMAINS4_8MMA_AtomIJNS4_10MMA_TraitsINS4_19SM100_MMA_F8F6F4_SSEJSG_SG_fSE_SE_NS4_17integral_constantINS4_4UMMA5MajorELSO_1EEESP_NSM_INSN_7ScaleInELSQ_0EEESR_EEEEEENS4_6LayoutISC_NS5_IJNSA_ILi0EEESV_SV_EEEEENS5_IJNS4_10UnderscoreESY_SY_EEEEENS4_13SM90_TMA_LOADENS4_14ComposedLayoutINS4_7SwizzleILi2ELi4ELi3EEENS4_18smem_ptr_flag_bitsILi8EEENSU_INS5_IJSE_NSA_ILi8EEEEEENS5_IJSB_SE_EEEEEEEvNS4_8identityES11_S1B_vS1C_EENS_8epilogue10collective18CollectiveEpilogueINS1E_23Sm100TmaWarpSpecializedILi1ELi1ELi32ELb0ELb0EEEJSF_NS5_IJNSU_ISE_SB_EES1J_EEESG_NS5_IJlSB_lEEESG_S1L_NS1E_6fusion15FusionCallbacksIS1I_NS1M_17LinearCombinationISG_fSG_fLNS_15FloatRoundStyleE2EEESF_S1K_JEEENS4_5SM1004TMEM4LOAD26SM100_TMEM_LOAD_16dp32b32xES11_NS12_IS14_S16_NSU_INS5_IJS17_SE_EEENS5_IJSE_SB_EEEEEEENS4_39AutoVectorizingCopyWithAssumedAlignmentILi128EEENS4_14SM90_TMA_STOREES1Z_S21_S21_EEEvvEEEEvNT_6ParamsE --------------------------
	.section	.text._ZN7cutlass13device_kernelINS_4gemm6kernel13GemmUniversalIN4cute5tupleIJiiiiEEENS1_10collective13CollectiveMmaINS1_35MainloopSm100TmaUmmaWarpSpecializedILi27ELi2ELi4ENS5_IJNS4_1CILi1EEESB_SB_EEEEENS5_IJNSA_ILi64EEESE_SE_EEENS_12float_e5m2_tENS5_IJSB_llEEESG_SH_NS4_8TiledMMAINS4_8MMA_AtomIJNS4_10MMA_TraitsINS4_19SM100_MMA_F8F6F4_SSEJSG_SG_fSE_SE_NS4_17integral_constantINS4_4UMMA5MajorELSO_1EEESP_NSM_INSN_7ScaleInELSQ_0EEESR_EEEEEENS4_6LayoutISC_NS5_IJNSA_ILi0EEESV_SV_EEEEENS5_IJNS4_10UnderscoreESY_SY_EEEEENS4_13SM90_TMA_LOADENS4_14ComposedLayoutINS4_7SwizzleILi2ELi4ELi3EEENS4_18smem_ptr_flag_bitsILi8EEENSU_INS5_IJSE_NSA_ILi8EEEEEENS5_IJSB_SE_EEEEEEEvNS4_8identityES11_S1B_vS1C_EENS_8epilogue10collective18CollectiveEpilogueINS1E_23Sm100TmaWarpSpecializedILi1ELi1ELi32ELb0ELb0EEEJSF_NS5_IJNSU_ISE_SB_EES1J_EEESG_NS5_IJlSB_lEEESG_S1L_NS1E_6fusion15FusionCallbacksIS1I_NS1M_17LinearCombinationISG_fSG_fLNS_15FloatRoundStyleE2EEESF_S1K_JEEENS4_5SM1004TMEM4LOAD26SM100_TMEM_LOAD_16dp32b32xES11_NS12_IS14_S16_NSU_INS5_IJS17_SE_EEENS5_IJSE_SB_EEEEEEENS4_39AutoVectorizingCopyWithAssumedAlignmentILi128EEENS4_14SM90_TMA_STOREES1Z_S21_S21_EEEvvEEEEvNT_6ParamsE,"ax",@progbits
	.align	128
.text._ZN7cutlass13device_kernelINS_4gemm6kernel13GemmUniversalIN4cute5tupleIJiiiiEEENS1_10collective13CollectiveMmaINS1_35MainloopSm100TmaUmmaWarpSpecializedILi27ELi2ELi4ENS5_IJNS4_1CILi1EEESB_SB_EEEEENS5_IJNSA_ILi64EEESE_SE_EEENS_12float_e5m2_tENS5_IJSB_llEEESG_SH_NS4_8TiledMMAINS4_8MMA_AtomIJNS4_10MMA_TraitsINS4_19SM100_MMA_F8F6F4_SSEJSG_SG_fSE_SE_NS4_17integral_constantINS4_4UMMA5MajorELSO_1EEESP_NSM_INSN_7ScaleInELSQ_0EEESR_EEEEEENS4_6LayoutISC_NS5_IJNSA_ILi0EEESV_SV_EEEEENS5_IJNS4_10UnderscoreESY_SY_EEEEENS4_13SM90_TMA_LOADENS4_14ComposedLayoutINS4_7SwizzleILi2ELi4ELi3EEENS4_18smem_ptr_flag_bitsILi8EEENSU_INS5_IJSE_NSA_ILi8EEEEEENS5_IJSB_SE_EEEEEEEvNS4_8identityES11_S1B_vS1C_EENS_8epilogue10collective18CollectiveEpilogueINS1E_23Sm100TmaWarpSpecializedILi1ELi1ELi32ELb0ELb0EEEJSF_NS5_IJNSU_ISE_SB_EES1J_EEESG_NS5_IJlSB_lEEESG_S1L_NS1E_6fusion15FusionCallbacksIS1I_NS1M_17LinearCombinationISG_fSG_fLNS_15FloatRoundStyleE2EEESF_S1K_JEEENS4_5SM1004TMEM4LOAD26SM100_TMEM_LOAD_16dp32b32xES11_NS12_IS14_S16_NSU_INS5_IJS17_SE_EEENS5_IJSE_SB_EEEEEEENS4_39AutoVectorizingCopyWithAssumedAlignmentILi128EEENS4_14SM90_TMA_STOREES1Z_S21_S21_EEEvvEEEEvNT_6ParamsE:
        .type           _ZN7cutlass13device_kernelINS_4gemm6kernel13GemmUniversalIN4cute5tupleIJiiiiEEENS1_10collective13CollectiveMmaINS1_35MainloopSm100TmaUmmaWarpSpecializedILi27ELi2ELi4ENS5_IJNS4_1CILi1EEESB_SB_EEEEENS5_IJNSA_ILi64EEESE_SE_EEENS_12float_e5m2_tENS5_IJSB_llEEESG_SH_NS4_8TiledMMAINS4_8MMA_AtomIJNS4_10MMA_TraitsINS4_19SM100_MMA_F8F6F4_SSEJSG_SG_fSE_SE_NS4_17integral_constantINS4_4UMMA5MajorELSO_1EEESP_NSM_INSN_7ScaleInELSQ_0EEESR_EEEEEENS4_6LayoutISC_NS5_IJNSA_ILi0EEESV_SV_EEEEENS5_IJNS4_10UnderscoreESY_SY_EEEEENS4_13SM90_TMA_LOADENS4_14ComposedLayoutINS4_7SwizzleILi2ELi4ELi3EEENS4_18smem_ptr_flag_bitsILi8EEENSU_INS5_IJSE_NSA_ILi8EEEEEENS5_IJSB_SE_EEEEEEEvNS4_8identityES11_S1B_vS1C_EENS_8epilogue10collective18CollectiveEpilogueINS1E_23Sm100TmaWarpSpecializedILi1ELi1ELi32ELb0ELb0EEEJSF_NS5_IJNSU_ISE_SB_EES1J_EEESG_NS5_IJlSB_lEEESG_S1L_NS1E_6fusion15FusionCallbacksIS1I_NS1M_17LinearCombinationISG_fSG_fLNS_15FloatRoundStyleE2EEESF_S1K_JEEENS4_5SM1004TMEM4LOAD26SM100_TMEM_LOAD_16dp32b32xES11_NS12_IS14_S16_NSU_INS5_IJS17_SE_EEENS5_IJSE_SB_EEEEEEENS4_39AutoVectorizingCopyWithAssumedAlignmentILi128EEENS4_14SM90_TMA_STOREES1Z_S21_S21_EEEvvEEEEvNT_6ParamsE,@function
        .size           _ZN7cutlass13device_kernelINS_4gemm6kernel13GemmUniversalIN4cute5tupleIJiiiiEEENS1_10collective13CollectiveMmaINS1_35MainloopSm100TmaUmmaWarpSpecializedILi27ELi2ELi4ENS5_IJNS4_1CILi1EEESB_SB_EEEEENS5_IJNSA_ILi64EEESE_SE_EEENS_12float_e5m2_tENS5_IJSB_llEEESG_SH_NS4_8TiledMMAINS4_8MMA_AtomIJNS4_10MMA_TraitsINS4_19SM100_MMA_F8F6F4_SSEJSG_SG_fSE_SE_NS4_17integral_constantINS4_4UMMA5MajorELSO_1EEESP_NSM_INSN_7ScaleInELSQ_0EEESR_EEEEEENS4_6LayoutISC_NS5_IJNSA_ILi0EEESV_SV_EEEEENS5_IJNS4_10UnderscoreESY_SY_EEEEENS4_13SM90_TMA_LOADENS4_14ComposedLayoutINS4_7SwizzleILi2ELi4ELi3EEENS4_18smem_ptr_flag_bitsILi8EEENSU_INS5_IJSE_NSA_ILi8EEEEEENS5_IJSB_SE_EEEEEEEvNS4_8identityES11_S1B_vS1C_EENS_8epilogue10collective18CollectiveEpilogueINS1E_23Sm100TmaWarpSpecializedILi1ELi1ELi32ELb0ELb0EEEJSF_NS5_IJNSU_ISE_SB_EES1J_EEESG_NS5_IJlSB_lEEESG_S1L_NS1E_6fusion15FusionCallbacksIS1I_NS1M_17LinearCombinationISG_fSG_fLNS_15FloatRoundStyleE2EEESF_S1K_JEEENS4_5SM1004TMEM4LOAD26SM100_TMEM_LOAD_16dp32b32xES11_NS12_IS14_S16_NSU_INS5_IJS17_SE_EEENS5_IJSE_SB_EEEEEEENS4_39AutoVectorizingCopyWithAssumedAlignmentILi128EEENS4_14SM90_TMA_STOREES1Z_S21_S21_EEEvvEEEEvNT_6ParamsE,(.L_x_198 - _ZN7cutlass13device_kernelINS_4gemm6kernel13GemmUniversalIN4cute5tupleIJiiiiEEENS1_10collective13CollectiveMmaINS1_35MainloopSm100TmaUmmaWarpSpecializedILi27ELi2ELi4ENS5_IJNS4_1CILi1EEESB_SB_EEEEENS5_IJNSA_ILi64EEESE_SE_EEENS_12float_e5m2_tENS5_IJSB_llEEESG_SH_NS4_8TiledMMAINS4_8MMA_AtomIJNS4_10MMA_TraitsINS4_19SM100_MMA_F8F6F4_SSEJSG_SG_fSE_SE_NS4_17integral_constantINS4_4UMMA5MajorELSO_1EEESP_NSM_INSN_7ScaleInELSQ_0EEESR_EEEEEENS4_6LayoutISC_NS5_IJNSA_ILi0EEESV_SV_EEEEENS5_IJNS4_10UnderscoreESY_SY_EEEEENS4_13SM90_TMA_LOADENS4_14ComposedLayoutINS4_7SwizzleILi2ELi4ELi3EEENS4_18smem_ptr_flag_bitsILi8EEENSU_INS5_IJSE_NSA_ILi8EEEEEENS5_IJSB_SE_EEEEEEEvNS4_8identityES11_S1B_vS1C_EENS_8epilogue10collective18CollectiveEpilogueINS1E_23Sm100TmaWarpSpecializedILi1ELi1ELi32ELb0ELb0EEEJSF_NS5_IJNSU_ISE_SB_EES1J_EEESG_NS5_IJlSB_lEEESG_S1L_NS1E_6fusion15FusionCallbacksIS1I_NS1M_17LinearCombinationISG_fSG_fLNS_15FloatRoundStyleE2EEESF_S1K_JEEENS4_5SM1004TMEM4LOAD26SM100_TMEM_LOAD_16dp32b32xES11_NS12_IS14_S16_NSU_INS5_IJS17_SE_EEENS5_IJSE_SB_EEEEEEENS4_39AutoVectorizingCopyWithAssumedAlignmentILi128EEENS4_14SM90_TMA_STOREES1Z_S21_S21_EEEvvEEEEvNT_6ParamsE)
        .other          _ZN7cutlass13device_kernelINS_4gemm6kernel13GemmUniversalIN4cute5tupleIJiiiiEEENS1_10collective13CollectiveMmaINS1_35MainloopSm100TmaUmmaWarpSpecializedILi27ELi2ELi4ENS5_IJNS4_1CILi1EEESB_SB_EEEEENS5_IJNSA_ILi64EEESE_SE_EEENS_12float_e5m2_tENS5_IJSB_llEEESG_SH_NS4_8TiledMMAINS4_8MMA_AtomIJNS4_10MMA_TraitsINS4_19SM100_MMA_F8F6F4_SSEJSG_SG_fSE_SE_NS4_17integral_constantINS4_4UMMA5MajorELSO_1EEESP_NSM_INSN_7ScaleInELSQ_0EEESR_EEEEEENS4_6LayoutISC_NS5_IJNSA_ILi0EEESV_SV_EEEEENS5_IJNS4_10UnderscoreESY_SY_EEEEENS4_13SM90_TMA_LOADENS4_14ComposedLayoutINS4_7SwizzleILi2ELi4ELi3EEENS4_18smem_ptr_flag_bitsILi8EEENSU_INS5_IJSE_NSA_ILi8EEEEEENS5_IJSB_SE_EEEEEEEvNS4_8identityES11_S1B_vS1C_EENS_8epilogue10collective18CollectiveEpilogueINS1E_23Sm100TmaWarpSpecializedILi1ELi1ELi32ELb0ELb0EEEJSF_NS5_IJNSU_ISE_SB_EES1J_EEESG_NS5_IJlSB_lEEESG_S1L_NS1E_6fusion15FusionCallbacksIS1I_NS1M_17LinearCombinationISG_fSG_fLNS_15FloatRoundStyleE2EEESF_S1K_JEEENS4_5SM1004TMEM4LOAD26SM100_TMEM_LOAD_16dp32b32xES11_NS12_IS14_S16_NSU_INS5_IJS17_SE_EEENS5_IJSE_SB_EEEEEEENS4_39AutoVectorizingCopyWithAssumedAlignmentILi128EEENS4_14SM90_TMA_STOREES1Z_S21_S21_EEEvvEEEEvNT_6ParamsE,@"STO_CUDA_ENTRY STV_DEFAULT"
_ZN7cutlass13device_kernelINS_4gemm6kernel13GemmUniversalIN4cute5tupleIJiiiiEEENS1_10collective13CollectiveMmaINS1_35MainloopSm100TmaUmmaWarpSpecializedILi27ELi2ELi4ENS5_IJNS4_1CILi1EEESB_SB_EEEEENS5_IJNSA_ILi64EEESE_SE_EEENS_12float_e5m2_tENS5_IJSB_llEEESG_SH_NS4_8TiledMMAINS4_8MMA_AtomIJNS4_10MMA_TraitsINS4_19SM100_MMA_F8F6F4_SSEJSG_SG_fSE_SE_NS4_17integral_constantINS4_4UMMA5MajorELSO_1EEESP_NSM_INSN_7ScaleInELSQ_0EEESR_EEEEEENS4_6LayoutISC_NS5_IJNSA_ILi0EEESV_SV_EEEEENS5_IJNS4_10UnderscoreESY_SY_EEEEENS4_13SM90_TMA_LOADENS4_14ComposedLayoutINS4_7SwizzleILi2ELi4ELi3EEENS4_18smem_ptr_flag_bitsILi8EEENSU_INS5_IJSE_NSA_ILi8EEEEEENS5_IJSB_SE_EEEEEEEvNS4_8identityES11_S1B_vS1C_EENS_8epilogue10collective18CollectiveEpilogueINS1E_23Sm100TmaWarpSpecializedILi1ELi1ELi32ELb0ELb0EEEJSF_NS5_IJNSU_ISE_SB_EES1J_EEESG_NS5_IJlSB_lEEESG_S1L_NS1E_6fusion15FusionCallbacksIS1I_NS1M_17LinearCombinationISG_fSG_fLNS_15FloatRoundStyleE2EEESF_S1K_JEEENS4_5SM1004TMEM4LOAD26SM100_TMEM_LOAD_16dp32b32xES11_NS12_IS14_S16_NSU_INS5_IJS17_SE_EEENS5_IJSE_SB_EEEEEEENS4_39AutoVectorizingCopyWithAssumedAlignmentILi128EEENS4_14SM90_TMA_STOREES1Z_S21_S21_EEEvvEEEEvNT_6ParamsE:
[----:B------:R-:W1:Y:S01]  /*0000*/  LDC R1, c[0x0][0x37c] ;  /* 0x0000df00ff017b82 */ /* 0x000e620000000800 */
[----:B------:R-:W2:Y:S01]  /*0010*/  S2R R101, SR_TID.X ;  /* 0x0000000000657919 */ /* 0x000ea20000002100 */
[----:B------:R-:W3:Y:S01]  /*0020*/  LDCU.64 UR4, c[0x0][0x890] ;  /* 0x00011200ff0477ac */ /* 0x000ee20008000a00 */
[----:B------:R-:W-:Y:S02]  /*0030*/  PRMT R96, RZ, 0x7610, R96 ;  /* 0x00007610ff607816 */ /* 0x000fe40000000060 */
[----:B------:R-:W-:Y:S01]  /*0040*/  ELECT P5, URZ, PT ;  /* 0x0000000000ff782f */ /* 0x000fe200038a0000 */
[----:B------:R-:W4:Y:S01]  /*0050*/  LDCU.64 UR40, c[0x0][0x358] ;  /* 0x00006b00ff2877ac */ /* 0x000f220008000a00 */
[----:B---3--:R-:W-:-:S04]  /*0060*/  UISETP.NE.U32.AND UP0, UPT, UR4, URZ, UPT ;  /* 0x000000ff0400728c */ /* 0x008fc8000bf05070 */
[----:B------:R-:W-:Y:S01]  /*0070*/  UISETP.NE.AND.EX UP0, UPT, UR5, URZ, UPT, UP0 ;  /* 0x000000ff0500728c */ /* 0x000fe2000bf05300 */
[----:B--2---:R-:W-:-:S05]  /*0080*/  SHF.R.U32.HI R104, RZ, 0x5, R101 ;  /* 0x00000005ff687819 */ /* 0x004fca0000011665 */
[----:B------:R-:W2:Y:S02]  /*0090*/  SHFL.IDX PT, R0, R104, RZ, 0x1f ;  /* 0x00001fff68007589 */ /* 0x000ea400000e0000 */
[----:B--2---:R-:W-:Y:S01]  /*00a0*/  R2UR UR8, R0 ;  /* 0x00000000000872ca */ /* 0x004fe200000e0000 */
[----:B-1--4-:R-:W-:-:S14]  /*00b0*/  BRA.U UP0, `(.L_x_0) ;  /* 0x00000001002c7547 */ /* 0x012fdc000b800000 */
[----:B------:R-:W1:Y:S02]  /*00c0*/  LDCU.64 UR6, c[0x0][0x888] ;  /* 0x00011100ff0677ac */ /* 0x000e640008000a00 */
[----:B-1----:R-:W-:-:S04]  /*00d0*/  UISETP.NE.U32.AND UP0, UPT, UR6, URZ, UPT ;  /* 0x000000ff0600728c */ /* 0x002fc8000bf05070 */
[----:B------:R-:W-:-:S09]  /*00e0*/  UISETP.NE.AND.EX UP0, UPT, UR7, URZ, UPT, UP0 ;  /* 0x000000ff0700728c */ /* 0x000fd2000bf05300 */
[----:B------:R-:W-:Y:S05]  /*00f0*/  BRA.U !UP0, `(.L_x_1) ;  /* 0x0000000108107547 */ /* 0x000fea000b800000 */
[----:B------:R-:W1:Y:S02]  /*0100*/  LDC.64 R2, c[0x0][0x888] ;  /* 0x00022200ff027b82 */ /* 0x000e640000000a00 */
[----:B-1----:R1:W5:Y:S01]  /*0110*/  LDG.E R49, desc[UR40][R2.64] ;  /* 0x0000002802317981 */ /* 0x002362000c1e1900 */
[----:B------:R-:W-:Y:S01]  /*0120*/  HFMA2 R96, -RZ, RZ, 0, 5.9604644775390625e-08 ;  /* 0x00000001ff607431 */ /* 0x000fe200000001ff */
[----:B------:R-:W-:Y:S05]  /*0130*/  BRA `(.L_x_0) ;  /* 0x00000000000c7947 */ /* 0x000fea0003800000 */
.L_x_1:
[----:B------:R-:W1:Y:S01]  /*0140*/  LDCU UR6, c[0x0][0x880] ;  /* 0x00011000ff0677ac */ /* 0x000e620008000800 */
[----:B------:R-:W-:Y:S01]  /*0150*/  HFMA2 R96, -RZ, RZ, 0, 5.9604644775390625e-08 ;  /* 0x00000001ff607431 */ /* 0x000fe200000001ff */
[----:B-1----:R-:W-:-:S07]  /*0160*/  MOV R49, UR6 ;  /* 0x0000000600317c02 */ /* 0x002fce0008000f00 */
.L_x_0:
[----:B------:R-:W2:Y:S02]  /*0170*/  LDCU.64 UR6, c[0x0][0x8b0] ;  /* 0x00011600ff0677ac */ /* 0x000ea40008000a00 */
[----:B--2---:R-:W-:-:S04]  /*0180*/  UISETP.NE.U32.AND UP0, UPT, UR6, URZ, UPT ;  /* 0x000000ff0600728c */ /* 0x004fc8000bf05070 */
[----:B------:R-:W-:-:S09]  /*0190*/  UISETP.NE.AND.EX UP0, UPT, UR7, URZ, UPT, UP0 ;  /* 0x000000ff0700728c */ /* 0x000fd2000bf05300 */
[----:B------:R-:W-:Y:S05]  /*01a0*/  BRA.U UP0, `(.L_x_2) ;  /* 0x0000000100247547 */ /* 0x000fea000b800000 */
[----:B------:R-:W2:Y:S02]  /*01b0*/  LDCU.64 UR6, c[0x0][0x8a8] ;  /* 0x00011500ff0677ac */ /* 0x000ea40008000a00 */
[----:B--2---:R-:W-:-:S04]  /*01c0*/  UISETP.NE.U32.AND UP0, UPT, UR6, URZ, UPT ;  /* 0x000000ff0600728c */ /* 0x004fc8000bf05070 */
[----:B------:R-:W-:-:S09]  /*01d0*/  UISETP.NE.AND.EX UP0, UPT, UR7, URZ, UPT, UP0 ;  /* 0x000000ff0700728c */ /* 0x000fd2000bf05300 */
[----:B------:R-:W-:Y:S05]  /*01e0*/  BRA.U !UP0, `(.L_x_3) ;  /* 0x00000001080c7547 */ /* 0x000fea000b800000 */
[----:B-1----:R-:W1:Y:S02]  /*01f0*/  LDC.64 R2, c[0x0][0x8a8] ;  /* 0x00022a00ff027b82 */ /* 0x002e640000000a00 */
[----:B-1----:R2:W5:Y:S01]  /*0200*/  LDG.E R47, desc[UR40][R2.64] ;  /* 0x00000028022f7981 */ /* 0x002562000c1e1900 */
[----:B------:R-:W-:Y:S05]  /*0210*/  BRA `(.L_x_2) ;  /* 0x0000000000087947 */ /* 0x000fea0003800000 */
.L_x_3:
[----:B------:R-:W2:Y:S02]  /*0220*/  LDCU UR6, c[0x0][0x8a0] ;  /* 0x00011400ff0677ac */ /* 0x000ea40008000800 */
[----:B--2---:R-:W-:Y:S02]  /*0230*/  MOV R47, UR6 ;  /* 0x00000006002f7c02 */ /* 0x004fe40008000f00 */
.L_x_2:
[----:B------:R-:W-:Y:S01]  /*0240*/  IMAD.U32 R0, RZ, RZ, UR8 ;  /* 0x00000008ff007e24 */ /* 0x000fe2000f8e00ff */
[----:B------:R-:W-:Y:S04]  /*0250*/  BSSY.RECONVERGENT B0, `(.L_x_4) ;  /* 0x000000c000007945 */ /* 0x000fe80003800200 */
[C---:B------:R-:W-:Y:S02]  /*0260*/  ISETP.NE.OR P1, PT, R0.reuse, 0x1, !P5 ;  /* 0x000000010000780c */ /* 0x040fe40006f25670 */
[----:B------:R-:W-:-:S11]  /*0270*/  ISETP.NE.OR P0, PT, R0, 0x3, !P5 ;  /* 0x000000030000780c */ /* 0x000fd60006f05670 */
[----:B------:R-:W-:Y:S05]  /*0280*/  @P1 BRA `(.L_x_5) ;  /* 0x0000000000201947 */ /* 0x000fea0003800000 */
[----:B------:R-:W3:Y:S02]  /*0290*/  LDCU.64 UR6, c[0x0][0x348] ;  /* 0x00006900ff0677ac */ /* 0x000ee40008000a00 */
[----:B---3--:R-:W-:Y:S02]  /*02a0*/  UIADD3 UR10, UP1, UPT, UR6, 0x80, URZ ;  /* 0x00000080060a7890 */ /* 0x008fe4000ff3e0ff */
[----:B------:R-:W-:Y:S02]  /*02b0*/  UIADD3 UR6, UP0, UPT, UR6, 0x180, URZ ;  /* 0x0000018006067890 */ /* 0x000fe4000ff1e0ff */
[----:B------:R-:W-:Y:S02]  /*02c0*/  UIADD3.X UR11, UPT, UPT, URZ, UR7, URZ, UP1, !UPT ;  /* 0x00000007ff0b7290 */ /* 0x000fe40008ffe4ff */
[----:B------:R-:W-:-:S07]  /*02d0*/  UIADD3.X UR7, UPT, UPT, URZ, UR7, URZ, UP0, !UPT ;  /* 0x00000007ff077290 */ /* 0x000fce00087fe4ff */
[----:B------:R3:W-:Y:S02]  /*02e0*/  UTMACCTL.PF [UR10] ;  /* 0x000000000a0079b9 */ /* 0x0007e40008040000 */
[----:B------:R3:W-:Y:S02]  /*02f0*/  UTMACCTL.PF [UR6] ;  /* 0x00000000060079b9 */ /* 0x0007e40008040000 */
[----:B---3--:R-:W-:Y:S01]  /*0300*/  NOP ;  /* 0x0000000000007918 */ /* 0x008fe20000000000 */
.L_x_5:
[----:B------:R-:W-:Y:S05]  /*0310*/  BSYNC.RECONVERGENT B0 ;  /* 0x0000000000007941 */ /* 0x000fea0003800200 */
.L_x_4:
[----:B------:R-:W-:Y:S04]  /*0320*/  BSSY.RECONVERGENT B0, `(.L_x_6) ;  /* 0x000000a000007945 */ /* 0x000fe80003800200 */
        /* <DEDUP_REMOVED lines=9> */
.L_x_7:
[----:B------:R-:W-:Y:S05]  /*03c0*/  BSYNC.RECONVERGENT B0 ;  /* 0x0000000000007941 */ /* 0x000fea0003800200 */
.L_x_6:
[----:B------:R-:W3:Y:S01]  /*03d0*/  LDCU.64 UR6, c[0x0][0x888] ;  /* 0x00011100ff0677ac */ /* 0x000ee20008000a00 */
[----:B------:R-:W-:Y:S02]  /*03e0*/  UISETP.EQ.U32.AND UP1, UPT, UR4, URZ, UPT ;  /* 0x000000ff0400728c */ /* 0x000fe4000bf22070 */
[----:B------:R-:W-:Y:S02]  /*03f0*/  UPLOP3.LUT UP2, UPT, UPT, UPT, UPT, 0x80, 0x8 ;  /* 0x000000000008789c */ /* 0x000fe40003f4f070 */
[----:B---3--:R-:W-:-:S04]  /*0400*/  UISETP.NE.U32.AND UP0, UPT, UR6, URZ, UPT ;  /* 0x000000ff0600728c */ /* 0x008fc8000bf05070 */
[----:B------:R-:W-:-:S04]  /*0410*/  UISETP.NE.AND.EX UP0, UPT, UR7, URZ, UPT, UP0 ;  /* 0x000000ff0700728c */ /* 0x000fc8000bf05300 */
[----:B------:R-:W-:-:S04]  /*0420*/  UISETP.EQ.OR.EX UP3, UPT, UR5, URZ, !UP0, UP1 ;  /* 0x000000ff0500728c */ /* 0x000fc8000c762710 */
[----:B------:R-:W-:-:S05]  /*0430*/  UP2UR UR44, UPR, URZ, 0x8 ;  /* 0x00000008ff2c7883 */ /* 0x000fca0008000000 */
[----:B------:R-:W-:Y:S07]  /*0440*/  BRA.U !UP3, `(.L_x_8) ;  /* 0x000000010b207547 */ /* 0x000fee000b800000 */
[----:B------:R-:W-:Y:S01]  /*0450*/  UISETP.NE.U32.AND UP2, UPT, UR4, URZ, UPT ;  /* 0x000000ff0400728c */ /* 0x000fe2000bf45070 */
[----:B-----5:R-:W-:Y:S01]  /*0460*/  FSETP.NEU.AND P0, PT, R49, RZ, PT ;  /* 0x000000ff3100720b */ /* 0x020fe20003f0d000 */
[----:B------:R-:W-:Y:S02]  /*0470*/  USEL UR4, URZ, 0xffffffff, UP0 ;  /* 0xffffffffff047887 */ /* 0x000fe40008000000 */
[----:B------:R-:W-:-:S10]  /*0480*/  UISETP.NE.AND.EX UP2, UPT, UR5, URZ, UPT, UP2 ;  /* 0x000000ff0500728c */ /* 0x000fd4000bf45320 */
[----:B------:R-:W-:Y:S01]  /*0490*/  VOTEU.ANY UP1, P0 ;  /* 0x0000000000ff7886 */ /* 0x000fe20000020100 */
[----:B------:R-:W-:-:S04]  /*04a0*/  @!UP2 USEL UR4, URZ, 0xffffffff, UP1 ;  /* 0xffffffffff04a887 */ /* 0x000fc80008800000 */
[----:B------:R-:W-:-:S04]  /*04b0*/  ULOP3.LUT UR4, UR4, 0x1, URZ, 0xc0, !UPT ;  /* 0x0000000104047892 */ /* 0x000fc8000f8ec0ff */
[----:B------:R-:W-:-:S11]  /*04c0*/  UISETP.NE.U32.AND UP2, UPT, UR4, 0x1, UPT ;  /* 0x000000010400788c */ /* 0x000fd6000bf45070 */
.L_x_8:
[----:B-12---:R-:W1:Y:S01]  /*04d0*/  SHFL.IDX PT, R2, R104, RZ, 0x1f ;  /* 0x00001fff68027589 */ /* 0x006e6200000e0000 */
[----:B------:R-:W-:-:S04]  /*04e0*/  UISETP.NE.AND UP1, UPT, UR8, 0x2, UPT ;  /* 0x000000020800788c */ /* 0x000fc8000bf25270 */
[----:B------:R-:W-:Y:S01]  /*04f0*/  USEL UR13, URZ, 0x1, UP1 ;  /* 0x00000001ff0d7887 */ /* 0x000fe20008800000 */
[----:B-1----:R-:W-:-:S13]  /*0500*/  ISETP.NE.AND P0, PT, R2, RZ, PT ;  /* 0x000000ff0200720c */ /* 0x002fda0003f05270 */
[----:B------:R-:W-:Y:S05]  /*0510*/  @P0 BRA `(.L_x_9) ;  /* 0x00000004000c0947 */ /* 0x000fea0003800000 */
[----:B------:R-:W-:Y:S01]  /*0520*/  ELECT P0, URZ, PT ;  /* 0x0000000000ff782f */ /* 0x000fe20003800000 */
[----:B------:R-:W-:-:S12]  /*0530*/  BSSY.RECONVERGENT B0, `(.L_x_9) ;  /* 0x0000041000007945 */ /* 0x000fd80003800200 */
[----:B------:R-:W-:Y:S05]  /*0540*/  @!P0 BRA `(.L_x_10) ;  /* 0x0000000000fc8947 */ /* 0x000fea0003800000 */
[----:B------:R-:W1:Y:S01]  /*0550*/  S2UR UR5, SR_CgaCtaId ;  /* 0x00000000000579c3 */ /* 0x000e620000008800 */
[----:B------:R-:W-:Y:S01]  /*0560*/  UMOV UR6, 0x400 ;  /* 0x0000040000067882 */ /* 0x000fe20000000000 */
[----:B------:R-:W-:Y:S01]  /*0570*/  UMOV UR4, 0x1 ;  /* 0x0000000100047882 */ /* 0x000fe20000000000 */
[----:B-1----:R-:W-:Y:S02]  /*0580*/  ULEA UR5, UR5, UR6, 0x18 ;  /* 0x0000000605057291 */ /* 0x002fe4000f8ec0ff */
[----:B------:R-:W-:-:S04]  /*0590*/  UIADD3 UR6, UPT, UPT, -UR4, 0x100000, URZ ;  /* 0x0010000004067890 */ /* 0x000fc8000fffe1ff */
[----:B------:R-:W-:Y:S02]  /*05a0*/  USHF.L.U32 UR7, UR6, 0xb, URZ ;  /* 0x0000000b06077899 */ /* 0x000fe400080006ff */
[----:B------:R-:W-:Y:S01]  /*05b0*/  USHF.L.U32 UR6, UR6, 0x1, URZ ;  /* 0x0000000106067899 */ /* 0x000fe200080006ff */
[----:B------:R-:W1:Y:S11]  /*05c0*/  FENCE.VIEW.ASYNC.S ;  /* 0x00000000000073c6 */ /* 0x000e760000000000 */
[----:B-1----:R1:W2:Y:S01]  /*05d0*/  SYNCS.EXCH.64 URZ, [UR5], UR6 ;  /* 0x0000000605ff75b2 */ /* 0x0022a20008000100 */
[----:B------:R1:W3:Y:S01]  /*05e0*/  SYNCS.EXCH.64 URZ, [UR5+0xd8], UR6 ;  /* 0x0000d80605ff75b2 */ /* 0x0002e20008000100 */
[----:B------:R1:W4:Y:S01]  /*05f0*/  SYNCS.EXCH.64 URZ, [UR5+0x8], UR6 ;  /* 0x0000080605ff75b2 */ /* 0x0003220008000100 */
[----:B------:R1:W1:Y:S01]  /*0600*/  SYNCS.EXCH.64 URZ, [UR5+0xe0], UR6 ;  /* 0x0000e00605ff75b2 */ /* 0x0002620008000100 */
        /* <DEDUP_REMOVED lines=50> */
[----:B--234-:R-:W-:Y:S01]  /*0930*/  NOP ;  /* 0x0000000000007918 */ /* 0x01cfe20000000000 */
.L_x_10:
[----:B-1----:R-:W-:Y:S05]  /*0940*/  BSYNC.RECONVERGENT B0 ;  /* 0x0000000000007941 */ /* 0x002fea0003800200 */
.L_x_9:
[----:B------:R-:W1:Y:S01]  /*0950*/  SHFL.IDX PT, R2, R104, RZ, 0x1f ;  /* 0x00001fff68027589 */ /* 0x000e6200000e0000 */
[----:B------:R-:W-:Y:S01]  /*0960*/  NOP ;  /* 0x0000000000007918 */ /* 0x000fe20000000000 */
[----:B-1----:R-:W-:-:S13]  /*0970*/  ISETP.NE.AND P0, PT, R2, 0x1, PT ;  /* 0x000000010200780c */ /* 0x002fda0003f05270 */
[----:B------:R-:W-:Y:S05]  /*0980*/  @P0 BRA `(.L_x_11) ;  /* 0x0000000000400947 */ /* 0x000fea0003800000 */
[----:B------:R-:W1:Y:S01]  /*0990*/  S2UR UR6, SR_CgaCtaId ;  /* 0x00000000000679c3 */ /* 0x000e620000008800 */
[----:B------:R-:W-:Y:S01]  /*09a0*/  UMOV UR7, 0x400 ;  /* 0x0000040000077882 */ /* 0x000fe20000000000 */
[----:B------:R-:W-:Y:S01]  /*09b0*/  UMOV UR5, 0x20 ;  /* 0x0000002000057882 */ /* 0x000fe20000000000 */
[----:B------:R-:W-:Y:S01]  /*09c0*/  UMOV UR4, 0x80 ;  /* 0x0000008000047882 */ /* 0x000fe20000000000 */
[----:B------:R-:W-:-:S04]  /*09d0*/  UIADD3 UR10, UPT, UPT, -UR5, 0x100000, URZ ;  /* 0x00100000050a7890 */ /* 0x000fc8000fffe1ff */
[----:B------:R-:W-:Y:S02]  /*09e0*/  USHF.L.U32 UR11, UR10, 0xb, URZ ;  /* 0x0000000b0a0b7899 */ /* 0x000fe400080006ff */
[----:B------:R-:W-:Y:S02]  /*09f0*/  USHF.L.U32 UR10, UR10, 0x1, URZ ;  /* 0x000000010a0a7899 */ /* 0x000fe400080006ff */
[----:B------:R-:W-:-:S04]  /*0a00*/  UIADD3 UR4, UPT, UPT, -UR4, 0x100000, URZ ;  /* 0x0010000004047890 */ /* 0x000fc8000fffe1ff */
[----:B------:R-:W-:Y:S02]  /*0a10*/  USHF.L.U32 UR5, UR4, 0xb, URZ ;  /* 0x0000000b04057899 */ /* 0x000fe400080006ff */
[----:B------:R-:W-:Y:S01]  /*0a20*/  USHF.L.U32 UR4, UR4, 0x1, URZ ;  /* 0x0000000104047899 */ /* 0x000fe200080006ff */
[----:B------:R-:W-:Y:S01]  /*0a30*/  ELECT P0, URZ, PT ;  /* 0x0000000000ff782f */ /* 0x000fe20003800000 */
[----:B-1----:R-:W-:Y:S01]  /*0a40*/  ULEA UR6, UR6, UR7, 0x18 ;  /* 0x0000000706067291 */ /* 0x002fe2000f8ec0ff */
[----:B------:R-:W1:Y:S11]  /*0a50*/  FENCE.VIEW.ASYNC.S ;  /* 0x00000000000073c6 */ /* 0x000e760000000000 */
[----:B-1----:R1:W2:Y:S01]  /*0a60*/  SYNCS.EXCH.64 URZ, [UR6+0x1b0], UR10 ;  /* 0x0001b00a06ff75b2 */ /* 0x0022a20008000100 */
[----:B------:R1:W3:Y:S01]  /*0a70*/  SYNCS.EXCH.64 URZ, [UR6+0x1b8], UR4 ;  /* 0x0001b80406ff75b2 */ /* 0x0002e20008000100 */
[----:B------:R-:W-:Y:S01]  /*0a80*/  NOP ;  /* 0x0000000000007918 */ /* 0x000fe20000000000 */
.L_x_11:
[----:B------:R-:W4:Y:S01]  /*0a90*/  SHFL.IDX PT, R2, R104, RZ, 0x1f ;  /* 0x00001fff68027589 */ /* 0x000f2200000e0000 */
[----:B------:R-:W-:Y:S01]  /*0aa0*/  NOP ;  /* 0x0000000000007918 */ /* 0x000fe20000000000 */
[----:B----4-:R-:W-:-:S13]  /*0ab0*/  ISETP.NE.AND P0, PT, R2, 0x3, PT ;  /* 0x000000030200780c */ /* 0x010fda0003f05270 */
[----:B------:R-:W-:Y:S05]  /*0ac0*/  @P0 BRA `(.L_x_12) ;  /* 0x0000000000300947 */ /* 0x000fea0003800000 */
[----:B-1----:R-:W1:Y:S01]  /*0ad0*/  S2UR UR5, SR_CgaCtaId ;  /* 0x00000000000579c3 */ /* 0x002e620000008800 */
[----:B------:R-:W-:Y:S01]  /*0ae0*/  UMOV UR6, 0x400 ;  /* 0x0000040000067882 */ /* 0x000fe20000000000 */
[----:B------:R-:W-:Y:S01]  /*0af0*/  UMOV UR4, 0x20 ;  /* 0x0000002000047882 */ /* 0x000fe20000000000 */
[----:B------:R-:W-:Y:S01]  /*0b00*/  ELECT P0, URZ, PT ;  /* 0x0000000000ff782f */ /* 0x000fe20003800000 */
[----:B-1----:R-:W-:Y:S02]  /*0b10*/  ULEA UR5, UR5, UR6, 0x18 ;  /* 0x0000000605057291 */ /* 0x002fe4000f8ec0ff */
[----:B------:R-:W-:-:S04]  /*0b20*/  UIADD3 UR6, UPT, UPT, -UR4, 0x100000, URZ ;  /* 0x0010000004067890 */ /* 0x000fc8000fffe1ff */
[----:B------:R-:W-:Y:S02]  /*0b30*/  USHF.L.U32 UR7, UR6, 0xb, URZ ;  /* 0x0000000b06077899 */ /* 0x000fe400080006ff */
[----:B------:R-:W-:Y:S01]  /*0b40*/  USHF.L.U32 UR6, UR6, 0x1, URZ ;  /* 0x0000000106067899 */ /* 0x000fe200080006ff */
[----:B------:R-:W1:Y:S11]  /*0b50*/  FENCE.VIEW.ASYNC.S ;  /* 0x00000000000073c6 */ /* 0x000e760000000000 */
[----:B-1----:R4:W1:Y:S01]  /*0b60*/  SYNCS.EXCH.64 URZ, [UR5+0x1c0], UR6 ;  /* 0x0001c00605ff75b2 */ /* 0x0028620008000100 */
[----:B------:R4:W1:Y:S02]  /*0b70*/  SYNCS.EXCH.64 URZ, [UR5+0x1c8], UR6 ;  /* 0x0001c80605ff75b2 */ /* 0x0008640008000100 */
[----:B----4-:R-:W-:Y:S01]  /*0b80*/  NOP ;  /* 0x0000000000007918 */ /* 0x010fe20000000000 */
.L_x_12:
[----:B------:R-:W4:Y:S01]  /*0b90*/  SHFL.IDX PT, R2, R104, RZ, 0x1f ;  /* 0x00001fff68027589 */ /* 0x000f2200000e0000 */
[----:B------:R-:W-:Y:S01]  /*0ba0*/  NOP ;  /* 0x0000000000007918 */ /* 0x000fe20000000000 */
[----:B----4-:R-:W-:-:S13]  /*0bb0*/  ISETP.NE.AND P0, PT, R2, 0x4, PT ;  /* 0x000000040200780c */ /* 0x010fda0003f05270 */
[----:B------:R-:W-:Y:S05]  /*0bc0*/  @P0 BRA `(.L_x_13) ;  /* 0x00000000004c0947 */ /* 0x000fea0003800000 */
[----:B-1----:R-:W1:Y:S01]  /*0bd0*/  S2UR UR5, SR_CgaCtaId ;  /* 0x00000000000579c3 */ /* 0x002e620000008800 */
[----:B------:R-:W-:Y:S01]  /*0be0*/  UMOV UR7, 0x100 ;  /* 0x0000010000077882 */ /* 0x000fe20000000000 */
[----:B------:R-:W-:Y:S01]  /*0bf0*/  UMOV UR6, 0x400 ;  /* 0x0000040000067882 */ /* 0x000fe20000000000 */
[----:B------:R-:W-:Y:S01]  /*0c00*/  USEL UR7, UR7, 0xe0, UP2 ;  /* 0x000000e007077887 */ /* 0x000fe20009000000 */
[----:B------:R-:W-:Y:S01]  /*0c10*/  UMOV UR4, 0x1 ;  /* 0x0000000100047882 */ /* 0x000fe20000000000 */
[----:B------:R-:W-:Y:S01]  /*0c20*/  ELECT P0, URZ, PT ;  /* 0x0000000000ff782f */ /* 0x000fe20003800000 */
[----:B------:R-:W-:-:S04]  /*0c30*/  UIADD3 UR10, UPT, UPT, -UR4, 0x100000, URZ ;  /* 0x00100000040a7890 */ /* 0x000fc8000fffe1ff */
[----:B------:R-:W-:Y:S02]  /*0c40*/  USHF.L.U32 UR11, UR10, 0xb, URZ ;  /* 0x0000000b0a0b7899 */ /* 0x000fe400080006ff */
[----:B------:R-:W-:Y:S02]  /*0c50*/  USHF.L.U32 UR10, UR10, 0x1, URZ ;  /* 0x000000010a0a7899 */ /* 0x000fe400080006ff */
[----:B-1----:R-:W-:Y:S02]  /*0c60*/  ULEA UR5, UR5, UR6, 0x18 ;  /* 0x0000000605057291 */ /* 0x002fe4000f8ec0ff */
[----:B------:R-:W-:-:S04]  /*0c70*/  UIADD3 UR6, UPT, UPT, -UR7, 0x100000, URZ ;  /* 0x0010000007067890 */ /* 0x000fc8000fffe1ff */
[----:B------:R-:W-:Y:S02]  /*0c80*/  USHF.L.U32 UR7, UR6, 0xb, URZ ;  /* 0x0000000b06077899 */ /* 0x000fe400080006ff */
[----:B------:R-:W-:Y:S01]  /*0c90*/  USHF.L.U32 UR6, UR6, 0x1, URZ ;  /* 0x0000000106067899 */ /* 0x000fe200080006ff */
[----:B------:R-:W1:Y:S03]  /*0ca0*/  FENCE.VIEW.ASYNC.S ;  /* 0x00000000000073c6 */ /* 0x000e660000000000 */
[----:B-1----:R4:W1:Y:S08]  /*0cb0*/  SYNCS.EXCH.64 URZ, [UR5+0x1d0], UR10 ;  /* 0x0001d00a05ff75b2 */ /* 0x0028700008000100 */
[----:B------:R4:W1:Y:S01]  /*0cc0*/  SYNCS.EXCH.64 URZ, [UR5+0x1e0], UR6 ;  /* 0x0001e00605ff75b2 */ /* 0x0008620008000100 */
[----:B------:R4:W1:Y:S01]  /*0cd0*/  SYNCS.EXCH.64 URZ, [UR5+0x1d8], UR10 ;  /* 0x0001d80a05ff75b2 */ /* 0x0008620008000100 */
[----:B------:R4:W1:Y:S02]  /*0ce0*/  SYNCS.EXCH.64 URZ, [UR5+0x1e8], UR6 ;  /* 0x0001e80605ff75b2 */ /* 0x0008640008000100 */
[----:B----4-:R-:W-:Y:S01]  /*0cf0*/  NOP ;  /* 0x0000000000007918 */ /* 0x010fe20000000000 */
.L_x_13:
[----:B------:R-:W4:Y:S01]  /*0d00*/  SHFL.IDX PT, R2, R104, RZ, 0x1f ;  /* 0x00001fff68027589 */ /* 0x000f2200000e0000 */
[----:B------:R-:W-:Y:S01]  /*0d10*/  NOP ;  /* 0x0000000000007918 */ /* 0x000fe20000000000 */
[----:B----4-:R-:W-:-:S13]  /*0d20*/  ISETP.NE.AND P0, PT, R2, 0x5, PT ;  /* 0x000000050200780c */ /* 0x010fda0003f05270 */
[----:B------:R-:W-:Y:S05]  /*0d30*/  @P0 BRA `(.L_x_14) ;  /* 0x0000000000580947 */ /* 0x000fea0003800000 */
[----:B-1----:R-:W1:Y:S01]  /*0d40*/  S2UR UR6, SR_CgaCtaId ;  /* 0x00000000000679c3 */ /* 0x002e620000008800 */
        /* <DEDUP_REMOVED lines=12> */
[----:B-1----:R4:W1:Y:S01]  /*0e10*/  SYNCS.EXCH.64 URZ, [UR6+0x1f0], UR10 ;  /* 0x0001f00a06ff75b2 */ /* 0x0028620008000100 */
[----:B------:R4:W1:Y:S01]  /*0e20*/  SYNCS.EXCH.64 URZ, [UR6+0x210], UR4 ;  /* 0x0002100406ff75b2 */ /* 0x0008620008000100 */
[----:B------:R4:W1:Y:S01]  /*0e30*/  SYNCS.EXCH.64 URZ, [UR6+0x1f8], UR10 ;  /* 0x0001f80a06ff75b2 */ /* 0x0008620008000100 */
[----:B------:R4:W1:Y:S01]  /*0e40*/  SYNCS.EXCH.64 URZ, [UR6+0x218], UR4 ;  /* 0x0002180406ff75b2 */ /* 0x0008620008000100 */
[----:B------:R4:W1:Y:S01]  /*0e50*/  SYNCS.EXCH.64 URZ, [UR6+0x200], UR10 ;  /* 0x0002000a06ff75b2 */ /* 0x0008620008000100 */
[----:B------:R4:W1:Y:S01]  /*0e60*/  SYNCS.EXCH.64 URZ, [UR6+0x220], UR4 ;  /* 0x0002200406ff75b2 */ /* 0x0008620008000100 */
[----:B------:R4:W1:Y:S01]  /*0e70*/  SYNCS.EXCH.64 URZ, [UR6+0x208], UR10 ;  /* 0x0002080a06ff75b2 */ /* 0x0008620008000100 */
[----:B------:R4:W1:Y:S02]  /*0e80*/  SYNCS.EXCH.64 URZ, [UR6+0x228], UR4 ;  /* 0x0002280406ff75b2 */ /* 0x0008640008000100 */
[----:B----4-:R-:W-:Y:S01]  /*0e90*/  NOP ;  /* 0x0000000000007918 */ /* 0x010fe20000000000 */
.L_x_14:
        /* <DEDUP_REMOVED lines=14> */
[----:B------:R4:W1:Y:S01]  /*0f80*/  SYNCS.EXCH.64 URZ, [UR5+0x240], UR6 ;  /* 0x0002400605ff75b2 */ /* 0x0008620008000100 */
[----:B------:R4:W1:Y:S01]  /*0f90*/  SYNCS.EXCH.64 URZ, [UR5+0x238], UR6 ;  /* 0x0002380605ff75b2 */ /* 0x0008620008000100 */
[----:B------:R4:W1:Y:S02]  /*0fa0*/  SYNCS.EXCH.64 URZ, [UR5+0x248], UR6 ;  /* 0x0002480605ff75b2 */ /* 0x0008640008000100 */
[----:B----4-:R-:W-:Y:S01]  /*0fb0*/  NOP ;  /* 0x0000000000007918 */ /* 0x010fe20000000000 */
.L_x_15:
[----:B-1----:R-:W1:Y:S01]  /*0fc0*/  S2UR UR5, SR_CTAID.X ;  /* 0x00000000000579c3 */ /* 0x002e620000002500 */
[----:B------:R-:W-:-:S05]  /*0fd0*/  CS2R.32 R97, SR_CgaSize ;  /* 0x0000000000617805 */ /* 0x000fca0000008a00 */
[----:B------:R-:W-:-:S05]  /*0fe0*/  IMAD R97, R97, -0xa0, RZ ;  /* 0xffffff6061617824 */ /* 0x000fca00078e02ff */
[----:B------:R-:W-:-:S14]  /*0ff0*/  R2UR UR7, R97 ;  /* 0x00000000610772ca */ /* 0x000fdc00000e0000 */
[----:B------:R-:W4:Y:S01]  /*1000*/  LDCU UR7, c[0x0][UR7+0x2b0] ;  /* 0x00005600070777ac */ /* 0x000f220008000800 */
[----:B------:R-:W-:Y:S01]  /*1010*/  NOP ;  /* 0x0000000000007918 */ /* 0x000fe20000000000 */
[----:B------:R-:W-:-:S05]  /*1020*/  CS2R.32 R97, SR_CgaSize ;  /* 0x0000000000617805 */ /* 0x000fca0000008a00 */
[----:B------:R-:W-:-:S05]  /*1030*/  IMAD R97, R97, -0xa0, RZ ;  /* 0xffffff6061617824 */ /* 0x000fca00078e02ff */
[----:B------:R-:W-:-:S14]  /*1040*/  R2UR UR6, R97 ;  /* 0x00000000610672ca */ /* 0x000fdc00000e0000 */
[----:B------:R-:W2:Y:S01]  /*1050*/  LDCU UR6, c[0x0][UR6+0x2b4] ;  /* 0x00005680060677ac */ /* 0x000ea20008000800 */
[----:B------:R-:W3:Y:S08]  /*1060*/  S2UR UR4, SR_CTAID.Y ;  /* 0x00000000000479c3 */ /* 0x000ef00000002600 */
[----:B------:R-:W2:Y:S01]  /*1070*/  LDC R9, c[0x0][0xb24] ;  /* 0x0002c900ff097b82 */ /* 0x000ea20000000800 */
[----:B-1----:R-:W-:-:S02]  /*1080*/  I2FP.F32.U32 R5, UR5 ;  /* 0x0000000500057c45 */ /* 0x002fc40008201000 */
[----:B------:R-:W-:-:S05]  /*1090*/  CS2R.32 R3, SR_CgaSize ;  /* 0x0000000000037805 */ /* 0x000fca0000008a00 */
[----:B------:R-:W-:-:S06]  /*10a0*/  IMAD R3, R3, -0xa0, RZ ;  /* 0xffffff6003037824 */ /* 0x000fcc00078e02ff */
[----:B------:R-:W1:Y:S01]  /*10b0*/  LDC R3, c[0x0][R3+0x2a0] ;  /* 0x0000a80003037b82 */ /* 0x000e620000000800 */
[----:B------:R-:W-:Y:S01]  /*10c0*/  MOV R97, UR5 ;  /* 0x0000000500617c02 */ /* 0x000fe20008000f00 */
[----:B----4-:R-:W-:Y:S01]  /*10d0*/  FMUL R5, R5, UR7 ;  /* 0x0000000705057c20 */ /* 0x010fe20008400000 */
[----:B---3--:R-:W-:Y:S02]  /*10e0*/  I2FP.F32.U32 R4, UR4 ;  /* 0x0000000400047c45 */ /* 0x008fe40008201000 */
[----:B------:R-:W-:-:S05]  /*10f0*/  CS2R.32 R2, SR_CgaSize ;  /* 0x0000000000027805 */ /* 0x000fca0000008a00 */
[----:B------:R-:W-:-:S06]  /*1100*/  IMAD R2, R2, -0xa0, RZ ;  /* 0xffffff6002027824 */ /* 0x000fcc00078e02ff */
[----:B------:R-:W3:Y:S01]  /*1110*/  LDC R2, c[0x0][R2+0x2a4] ;  /* 0x0000a90002027b82 */ /* 0x000ee20000000800 */
[----:B------:R-:W4:Y:S01]  /*1120*/  F2I.U32.TRUNC.NTZ R90, R5 ;  /* 0x00000005005a7305 */ /* 0x000f22000020f000 */
[----:B------:R-:W-:Y:S01]  /*1130*/  MOV R91, UR4 ;  /* 0x00000004005b7c02 */ /* 0x000fe20008000f00 */
[----:B--2---:R-:W-:-:S05]  /*1140*/  FMUL R4, R4, UR6 ;  /* 0x0000000604047c20 */ /* 0x004fca0008400000 */
[----:B------:R-:W-:Y:S01]  /*1150*/  BAR.SYNC.DEFER_BLOCKING 0x0 ;  /* 0x0000000000007b1d */ /* 0x000fe20000010000 */
[----:B------:R-:W-:-:S05]  /*1160*/  ISETP.GE.AND P0, PT, R9, 0x1, PT ;  /* 0x000000010900780c */ /* 0x000fca0003f06270 */
[----:B------:R-:W2:Y:S02]  /*1170*/  F2I.U32.TRUNC.NTZ R79, R4 ;  /* 0x00000004004f7305 */ /* 0x000ea4000020f000 */
[----:B------:R-:W3:Y:S01]  /*1180*/  S2UR UR36, SR_CTAID.Z ;  /* 0x00000000002479c3 */ /* 0x000ee20000002700 */
[----:B----4-:R-:W-:-:S05]  /*1190*/  IADD3 R90, PT, PT, -R90, RZ, RZ ;  /* 0x000000ff5a5a7210 */ /* 0x010fca0007ffe1ff */
[----:B-1----:R-:W-:Y:S01]  /*11a0*/  IMAD R90, R3, R90, UR5 ;  /* 0x00000005035a7e24 */ /* 0x002fe2000f8e025a */
[----:B--2---:R-:W-:-:S05]  /*11b0*/  IADD3 R79, PT, PT, -R79, RZ, RZ ;  /* 0x000000ff4f4f7210 */ /* 0x004fca0007ffe1ff */
[----:B---3--:R-:W-:Y:S01]  /*11c0*/  IMAD R79, R2, R79, UR4 ;  /* 0x00000004024f7e24 */ /* 0x008fe2000f8e024f */
[----:B------:R-:W-:Y:S06]  /*11d0*/  @!P0 BRA `(.L_x_16) ;  /* 0x0000000000b88947 */ /* 0x000fec0003800000 */
[----:B------:R-:W1:Y:S01]  /*11e0*/  LDC.64 R4, c[0x0][0xb18] ;  /* 0x0002c600ff047b82 */ /* 0x000e620000000a00 */
[----:B------:R-:W-:-:S07]  /*11f0*/  ISETP.NE.AND P0, PT, R9, 0x1, PT ;  /* 0x000000010900780c */ /* 0x000fce0003f05270 */
[----:B------:R-:W2:Y:S08]  /*1200*/  LDC R10, c[0x0][0xb0c] ;  /* 0x0002c300ff0a7b82 */ /* 0x000eb00000000800 */
[----:B------:R-:W3:Y:S08]  /*1210*/  LDC R11, c[0x0][0x370] ;  /* 0x0000dc00ff0b7b82 */ /* 0x000ef00000000800 */
[----:B------:R-:W4:Y:S01]  /*1220*/  LDC R12, c[0x0][0x374] ;  /* 0x0000dd00ff0c7b82 */ /* 0x000f220000000800 */
[----:B-1----:R-:W-:-:S07]  /*1230*/  ISETP.NE.AND P1, PT, R4, 0x1, PT ;  /* 0x000000010400780c */ /* 0x002fce0003f25270 */
[----:B------:R-:W3:Y:S01]  /*1240*/  LDC.64 R6, c[0x0][0xb10] ;  /* 0x0002c400ff067b82 */ /* 0x000ee20000000a00 */
[----:B--2---:R-:W-:-:S07]  /*1250*/  ISETP.NE.AND P2, PT, R10, 0x1, PT ;  /* 0x000000010a00780c */ /* 0x004fce0003f45270 */
[----:B------:R-:W1:Y:S08]  /*1260*/  LDC R8, c[0x0][0xb20] ;  /* 0x0002c800ff087b82 */ /* 0x000e700000000800 */
[----:B------:R-:W2:Y:S01]  /*1270*/  LDC.64 R2, c[0x0][0xb28] ;  /* 0x0002ca00ff027b82 */ /* 0x000ea20000000a00 */
[----:B----4-:R-:W-:-:S04]  /*1280*/  IMAD.HI.U32 R13, R12, R5, RZ ;  /* 0x000000050c0d7227 */ /* 0x010fc800078e00ff */
[----:B------:R-:W-:-:S04]  /*1290*/  IMAD.HI.U32 R5, R91, R5, RZ ;  /* 0x000000055b057227 */ /* 0x000fc800078e00ff */
[----:B---3--:R-:W-:-:S04]  /*12a0*/  IMAD.HI.U32 R14, R11, R6, RZ ;  /* 0x000000060b0e7227 */ /* 0x008fc800078e00ff */
[----:B------:R-:W-:Y:S01]  /*12b0*/  IMAD.HI.U32 R16, R97, R6, RZ ;  /* 0x0000000661107227 */ /* 0x000fe200078e00ff */
[-C--:B------:R-:W-:Y:S02]  /*12c0*/  @P2 SHF.R.U32.HI R11, RZ, R7.reuse, R14 ;  /* 0x00000007ff0b2219 */ /* 0x080fe4000001160e */
[-C--:B-1----:R-:W-:Y:S02]  /*12d0*/  @P1 SHF.R.U32.HI R12, RZ, R8.reuse, R13 ;  /* 0x00000008ff0c1219 */ /* 0x082fe4000001160d */
[----:B------:R-:W-:Y:S02]  /*12e0*/  SHF.R.U32.HI R8, RZ, R8, R5 ;  /* 0x00000008ff087219 */ /* 0x000fe40000011605 */
[----:B------:R-:W-:Y:S02]  /*12f0*/  SHF.R.U32.HI R16, RZ, R7, R16 ;  /* 0x00000007ff107219 */ /* 0x000fe40000011610 */
[----:B------:R-:W-:Y:S01]  /*1300*/  SEL R5, R91, R8, !P1 ;  /* 0x000000085b057207 */ /* 0x000fe20004800000 */
[----:B--2---:R-:W-:Y:S01]  /*1310*/  IMAD.HI.U32 R14, R12, R2, RZ ;  /* 0x000000020c0e7227 */ /* 0x004fe200078e00ff */
[----:B------:R-:W-:-:S03]  /*1320*/  SEL R7, R97, R16, !P2 ;  /* 0x0000001061077207 */ /* 0x000fc60005000000 */
[----:B------:R-:W-:Y:S01]  /*1330*/  IMAD.HI.U32 R6, R11, R2, RZ ;  /* 0x000000020b067227 */ /* 0x000fe200078e00ff */
[----:B------:R-:W-:-:S04]  /*1340*/  @P0 SHF.R.U32.HI R12, RZ, R3, R14 ;  /* 0x00000003ff0c0219 */ /* 0x000fc8000001160e */
[----:B------:R-:W-:Y:S01]  /*1350*/  @P0 SHF.R.U32.HI R11, RZ, R3, R6 ;  /* 0x00000003ff0b0219 */ /* 0x000fe20000011606 */
[----:B------:R-:W-:-:S04]  /*1360*/  IMAD R12, R12, R9, RZ ;  /* 0x000000090c0c7224 */ /* 0x000fc800078e02ff */
[----:B------:R-:W-:Y:S01]  /*1370*/  IMAD R6, R11, R9, RZ ;  /* 0x000000090b067224 */ /* 0x000fe200078e02ff */
[----:B------:R-:W-:-:S04]  /*1380*/  ISETP.GE.AND P1, PT, R5, R12, PT ;  /* 0x0000000c0500720c */ /* 0x000fc80003f26270 */
[----:B------:R-:W-:Y:S01]  /*1390*/  ISETP.GE.OR P1, PT, R7, R6, P1 ;  /* 0x000000060700720c */ /* 0x000fe20000f26670 */
[----:B------:R-:W-:-:S05]  /*13a0*/  IMAD.HI.U32 R6, R5, R2, RZ ;  /* 0x0000000205067227 */ /* 0x000fca00078e00ff */
[----:B------:R-:W-:-:S04]  /*13b0*/  SHF.R.U32.HI R6, RZ, R3, R6 ;  /* 0x00000003ff067219 */ /* 0x000fc80000011606 */
[----:B------:R-:W-:-:S03]  /*13c0*/  SEL R6, R5, R6, !P0 ;  /* 0x0000000605067207 */ /* 0x000fc60004000000 */
[----:B------:R-:W-:Y:S01]  /*13d0*/  @!P1 IMAD.HI.U32 R8, R7, R2, RZ ;  /* 0x0000000207089227 */ /* 0x000fe200078e00ff */
[----:B------:R-:W-:-:S04]  /*13e0*/  IADD3 R2, PT, PT, -R6, RZ, RZ ;  /* 0x000000ff06027210 */ /* 0x000fc80007ffe1ff */
[----:B------:R-:W-:Y:S01]  /*13f0*/  @!P1 SHF.R.U32.HI R8, RZ, R3, R8 ;  /* 0x00000003ff089219 */ /* 0x000fe20000011608 */
[----:B------:R-:W-:-:S03]  /*1400*/  IMAD R2, R9, R2, R5 ;  /* 0x0000000209027224 */ /* 0x000fc600078e0205 */
[----:B------:R-:W-:Y:S02]  /*1410*/  @!P1 SEL R3, R7, R8, !P0 ;  /* 0x0000000807039207 */ /* 0x000fe40004000000 */
[----:B------:R-:W-:-:S03]  /*1420*/  IADD3 R8, PT, PT, -R5, RZ, RZ ;  /* 0x000000ff05087210 */ /* 0x000fc60007ffe1ff */
[--C-:B------:R-:W-:Y:S02]  /*1430*/  @!P1 IMAD.IADD R6, R6, 0x1, -R3.reuse ;  /* 0x0000000106069824 */ /* 0x100fe400078e0a03 */
[----:B------:R-:W-:Y:S01]  /*1440*/  @!P1 IMAD R3, R2, R11, R3 ;  /* 0x0000000b02039224 */ /* 0x000fe200078e0203 */
[----:B------:R-:W-:Y:S01]  /*1450*/  IADD3 R2, PT, PT, -R7, RZ, RZ ;  /* 0x000000ff07027210 */ /* 0x000fe20007ffe1ff */
[----:B------:R-:W-:Y:S02]  /*1460*/  @!P1 IMAD R5, R6, R9, R7 ;  /* 0x0000000906059224 */ /* 0x000fe400078e0207 */
[----:B------:R-:W-:Y:S02]  /*1470*/  IMAD R8, R4, R8, R91 ;  /* 0x0000000804087224 */ /* 0x000fe400078e025b */
[----:B------:R-:W-:Y:S02]  /*1480*/  @!P1 IMAD.MOV.U32 R7, RZ, RZ, R3 ;  /* 0x000000ffff079224 */ /* 0x000fe400078e0003 */
[----:B------:R-:W-:-:S02]  /*1490*/  IMAD R2, R10, R2, R97 ;  /* 0x000000020a027224 */ /* 0x000fc400078e0261 */
[----:B------:R-:W-:Y:S02]  /*14a0*/  IMAD R91, R5, R4, R8 ;  /* 0x00000004055b7224 */ /* 0x000fe400078e0208 */
[----:B------:R-:W-:Y:S02]  /*14b0*/  IMAD R97, R7, R10, R2 ;  /* 0x0000000a07617224 */ /* 0x000fe400078e0202 */
.L_x_16:
[----:B------:R-:W1:Y:S01]  /*14c0*/  LDCU UR4, c[0x0][0xb30] ;  /* 0x00016600ff0477ac */ /* 0x000e620008000800 */
[----:B------:R-:W2:Y:S08]  /*14d0*/  S2UR UR37, SR_CgaCtaId ;  /* 0x00000000002579c3 */ /* 0x000eb00000008800 */
[----:B------:R-:W3:Y:S01]  /*14e0*/  LDC R40, c[0x0][0xb24] ;  /* 0x0002c900ff287b82 */ /* 0x000ee20000000800 */
[----:B-1----:R-:W-:-:S09]  /*14f0*/  UISETP.NE.AND UP1, UPT, UR4, 0x1, UPT ;  /* 0x000000010400788c */ /* 0x002fd2000bf25270 */
[----:B--2---:R-:W-:Y:S05]  /*1500*/  BRA.U UP1, `(.L_x_17) ;  /* 0x0000000101407547 */ /* 0x004fea000b800000 */
[----:B------:R-:W1:Y:S08]  /*1510*/  LDC.64 R4, c[0x0][0xb10] ;  /* 0x0002c400ff047b82 */ /* 0x000e700000000a00 */
[----:B------:R-:W2:Y:S08]  /*1520*/  LDC.64 R2, c[0x0][0xb18] ;  /* 0x0002c600ff027b82 */ /* 0x000eb00000000a00 */
[----:B------:R-:W4:Y:S08]  /*1530*/  LDC R6, c[0x0][0xb20] ;  /* 0x0002c800ff067b82 */ /* 0x000f300000000800 */
[----:B------:R-:W3:Y:S01]  /*1540*/  LDC R8, c[0x0][0xb0c] ;  /* 0x0002c300ff087b82 */ /* 0x000ee20000000800 */
[----:B-1----:R-:W-:-:S05]  /*1550*/  IMAD.HI.U32 R4, R97, R4, RZ ;  /* 0x0000000461047227 */ /* 0x002fca00078e00ff */
[----:B------:R-:W-:Y:S01]  /*1560*/  SHF.R.U32.HI R4, RZ, R5, R4 ;  /* 0x00000005ff047219 */ /* 0x000fe20000011604 */
[----:B--2---:R-:W-:Y:S01]  /*1570*/  IMAD.HI.U32 R3, R91, R3, RZ ;  /* 0x000000035b037227 */ /* 0x004fe200078e00ff */
[----:B------:R-:W-:-:S04]  /*1580*/  ISETP.NE.AND P0, PT, R2, 0x1, PT ;  /* 0x000000010200780c */ /* 0x000fc80003f05270 */
[----:B----4-:R-:W-:-:S04]  /*1590*/  SHF.R.U32.HI R6, RZ, R6, R3 ;  /* 0x00000006ff067219 */ /* 0x010fc80000011603 */
[----:B------:R-:W-:Y:S02]  /*15a0*/  SEL R3, R91, R6, !P0 ;  /* 0x000000065b037207 */ /* 0x000fe40004000000 */
[----:B---3--:R-:W-:-:S04]  /*15b0*/  ISETP.NE.AND P1, PT, R8, 0x1, PT ;  /* 0x000000010800780c */ /* 0x008fc80003f25270 */
[----:B------:R-:W-:-:S05]  /*15c0*/  SEL R4, R97, R4, !P1 ;  /* 0x0000000461047207 */ /* 0x000fca0004800000 */
[----:B------:R-:W-:Y:S02]  /*15d0*/  IMAD.IADD R5, R3, 0x1, -R4 ;  /* 0x0000000103057824 */ /* 0x000fe400078e0a04 */
[----:B------:R-:W-:Y:S02]  /*15e0*/  IMAD.IADD R3, R4, 0x1, -R3 ;  /* 0x0000000104037824 */ /* 0x000fe400078e0a03 */
[----:B------:R-:W-:Y:S02]  /*15f0*/  IMAD R97, R5, R8, R97 ;  /* 0x0000000805617224 */ /* 0x000fe400078e0261 */
[----:B------:R-:W-:-:S07]  /*1600*/  IMAD R91, R3, R2, R91 ;  /* 0x00000002035b7224 */ /* 0x000fce00078e025b */
.L_x_17:
[----:B------:R-:W-:Y:S01]  /*1610*/  BAR.SYNC.DEFER_BLOCKING 0x0 ;  /* 0x0000000000007b1d */ /* 0x000fe20000010000 */
[----:B------:R-:W-:Y:S01]  /*1620*/  UISETP.NE.AND UP1, UPT, UR8, 0x2, UPT ;  /* 0x000000020800788c */ /* 0x000fe2000bf25270 */
[----:B------:R-:W-:Y:S02]  /*1630*/  ISETP.NE.OR P5, PT, R0, 0x2, !P5 ;  /* 0x000000020000780c */ /* 0x000fe40006fa5670 */
[----:B------:R-:W-:-:S06]  /*1640*/  LOP3.LUT R2, R101, 0x1f, RZ, 0xc0, !PT ;  /* 0x0000001f65027812 */ /* 0x000fcc00078ec0ff */
[----:B------:R-:W-:Y:S05]  /*1650*/  BRA.U UP1, `(.L_x_18) ;  /* 0x0000001d01907547 */ /* 0x000fea000b800000 */
[----:B------:R-:W1:Y:S01]  /*1660*/  LDCU UR13, c[0x0][0x38c] ;  /* 0x00007180ff0d77ac */ /* 0x000e620008000800 */
[----:B------:R-:W2:Y:S01]  /*1670*/  LDC R9, c[0x0][0x370] ;  /* 0x0000dc00ff097b82 */ /* 0x000ea20000000800 */
[----:B------:R-:W-:Y:S01]  /*1680*/  PLOP3.LUT P1, PT, PT, PT, UP2, 0x80, 0x8 ;  /* 0x000000000008781c */ /* 0x000fe20003f2f028 */
[----:B------:R-:W-:Y:S01]  /*1690*/  IMAD.MOV.U32 R15, RZ, RZ, 0x1 ;  /* 0x00000001ff0f7424 */ /* 0x000fe200078e00ff */
[----:B------:R-:W-:Y:S01]  /*16a0*/  ISETP.EQ.OR P4, PT, R2, RZ, P5 ;  /* 0x000000ff0200720c */ /* 0x000fe20002f82670 */
[----:B------:R-:W-:Y:S01]  /*16b0*/  IMAD.MOV.U32 R14, RZ, RZ, RZ ;  /* 0x000000ffff0e7224 */ /* 0x000fe200078e00ff */
[----:B------:R-:W-:Y:S02]  /*16c0*/  PLOP3.LUT P1, PT, P1, PT, PT, 0x8, 0x80 ;  /* 0x000000000080781c */ /* 0x000fe40000f2e170 */
[----:B------:R-:W-:Y:S01]  /*16d0*/  CS2R R12, SRZ ;  /* 0x00000000000c7805 */ /* 0x000fe2000001ff00 */
[----:B------:R-:W-:Y:S01]  /*16e0*/  IMAD.MOV.U32 R10, RZ, RZ, 0x1 ;  /* 0x00000001ff0a7424 */ /* 0x000fe200078e00ff */
[----:B------:R-:W4:Y:S01]  /*16f0*/  LDC R0, c[0x0][0x374] ;  /* 0x0000dd00ff007b82 */ /* 0x000f220000000800 */
[----:B------:R-:W2:Y:S01]  /*1700*/  LDCU.64 UR22, c[0x0][0x348] ;  /* 0x00006900ff1677ac */ /* 0x000ea20008000a00 */
[----:B------:R-:W-:Y:S01]  /*1710*/  UMOV UR6, URZ ;  /* 0x000000ff00067c82 */ /* 0x000fe20008000000 */
[----:B-1----:R-:W-:-:S04]  /*1720*/  UIADD3 UR5, UPT, UPT, UR13, 0x3f, URZ ;  /* 0x0000003f0d057890 */ /* 0x002fc8000fffe0ff */
[----:B------:R-:W-:-:S04]  /*1730*/  USHF.R.S32.HI UR4, URZ, 0x1f, UR5 ;  /* 0x0000001fff047899 */ /* 0x000fc80008011405 */
[----:B------:R-:W-:-:S04]  /*1740*/  ULEA.HI UR4, UR4, UR5, URZ, 0x6 ;  /* 0x0000000504047291 */ /* 0x000fc8000f8f30ff */
[----:B------:R-:W-:Y:S02]  /*1750*/  USHF.R.S32.HI UR15, URZ, 0x6, UR4 ;  /* 0x00000006ff0f7899 */ /* 0x000fe40008011404 */
[----:B------:R-:W-:Y:S02]  /*1760*/  UIADD3 UR4, UPT, UPT, UR13, -0x1, URZ ;  /* 0xffffffff0d047890 */ /* 0x000fe4000fffe0ff */
[----:B------:R-:W-:Y:S02]  /*1770*/  UISETP.LT.U32.AND UP0, UPT, UR15, 0x1b, UPT ;  /* 0x0000001b0f00788c */ /* 0x000fe4000bf01070 */
[----:B------:R-:W-:Y:S02]  /*1780*/  UISETP.GE.U32.AND UP1, UPT, UR4, -0x7f, UPT ;  /* 0xffffff810400788c */ /* 0x000fe4000bf26070 */
[----:B------:R-:W-:Y:S02]  /*1790*/  USEL UR14, UR15, 0x1b, UP0 ;  /* 0x0000001b0f0e7887 */ /* 0x000fe40008000000 */
[----:B------:R-:W-:-:S02]  /*17a0*/  UIADD3 UR13, UPT, UPT, UR13, 0x7e, URZ ;  /* 0x0000007e0d0d7890 */ /* 0x000fc4000fffe0ff */
[----:B------:R-:W-:Y:S02]  /*17b0*/  UIADD3 UR5, UPT, UPT, UR14, -0x1, URZ ;  /* 0xffffffff0e057890 */ /* 0x000fe4000fffe0ff */
[----:B------:R-:W-:-:S03]  /*17c0*/  UIADD3 UR7, UPT, UPT, UR15, -UR14, URZ ;  /* 0x8000000e0f077290 */ /* 0x000fc6000fffe0ff */
[----:B------:R-:W-:-:S04]  /*17d0*/  @UP1 UIADD3 UR5, UPT, UPT, UR14, URZ, URZ ;  /* 0x000000ff0e051290 */ /* 0x000fc8000fffe0ff */
[----:B--2---:R-:W-:-:S12]  /*17e0*/  UIADD3 UR5, UPT, UPT, UR5, 0x1, URZ ;  /* 0x0000000105057890 */ /* 0x004fd8000fffe0ff */
.L_x_36:
[----:B------:R-:W-:Y:S01]  /*17f0*/  UISETP.NE.AND UP0, UPT, UR37, URZ, UPT ;  /* 0x000000ff2500728c */ /* 0x000fe2000bf05270 */
[----:B------:R-:W1:Y:S08]  /*1800*/  S2UR UR37, SR_CgaCtaId ;  /* 0x00000000002579c3 */ /* 0x000e700000008800 */
[----:B------:R-:W-:Y:S05]  /*1810*/  BRA.U UP0, `(.L_x_19) ;  /* 0x0000000100347547 */ /* 0x000fea000b800000 */
[----:B------:R-:W2:Y:S01]  /*1820*/  S2R R2, SR_CgaCtaId ;  /* 0x0000000000027919 */ /* 0x000ea20000008800 */
[----:B------:R-:W-:-:S04]  /*1830*/  MOV R3, 0x400 ;  /* 0x0000040000037802 */ /* 0x000fc80000000f00 */
[----:B--2---:R-:W-:Y:S02]  /*1840*/  LEA R3, R2, R3, 0x18 ;  /* 0x0000000302037211 */ /* 0x004fe400078ec0ff */
[----:B------:R-:W-:-:S03]  /*1850*/  SHF.L.U32 R2, R10, 0x1f, RZ ;  /* 0x0000001f0a027819 */ /* 0x000fc600000006ff */
[----:B------:R-:W-:-:S04]  /*1860*/  IMAD R3, R12, 0x8, R3 ;  /* 0x000000080c037824 */ /* 0x000fc800078e0203 */
[----:B------:R-:W2:Y:S02]  /*1870*/  SYNCS.PHASECHK.TRANS64.TRYWAIT P0, [R3+URZ+0x240], R2 ;  /* 0x00024002030075a7 */ /* 0x000ea400080011ff */
[----:B--2---:R-:W-:Y:S05]  /*1880*/  @!P0 BRA `(.L_x_20) ;  /* 0x0000005400f48947 */ /* 0x004fea0003800000 */
.L_x_119:
[----:B------:R-:W-:Y:S01]  /*1890*/  VIADD R12, R12, 0x1 ;  /* 0x000000010c0c7836 */ /* 0x000fe20000000000 */
[----:B------:R2:W-:Y:S04]  /*18a0*/  SYNCS.ARRIVE.TRANS64.A1T0 RZ, [R3+URZ+0x230], RZ ;  /* 0x000230ff03ff79a7 */ /* 0x0005e800081000ff */
[----:B------:R-:W-:-:S04]  /*18b0*/  ISETP.NE.AND P0, PT, R12, 0x2, PT ;  /* 0x000000020c00780c */ /* 0x000fc80003f05270 */
[----:B------:R-:W-:Y:S02]  /*18c0*/  SEL R12, R12, RZ, P0 ;  /* 0x000000ff0c0c7207 */ /* 0x000fe40000000000 */
[----:B--2---:R-:W-:-:S04]  /*18d0*/  SEL R3, RZ, 0x1, P0 ;  /* 0x00000001ff037807 */ /* 0x004fc80000000000 */
[----:B------:R-:W-:-:S07]  /*18e0*/  LOP3.LUT R10, R10, R3, RZ, 0x3c, !PT ;  /* 0x000000030a0a7212 */ /* 0x000fce00078e3cff */
.L_x_19:
[----:B------:R-:W-:Y:S01]  /*18f0*/  UMOV UR4, 0x400 ;  /* 0x0000040000047882 */ /* 0x000fe20000000000 */
[----:B------:R-:W-:Y:S01]  /*1900*/  SHF.L.U32 R2, R15, 0x1f, RZ ;  /* 0x0000001f0f027819 */ /* 0x000fe200000006ff */
[----:B-1----:R-:W-:Y:S01]  /*1910*/  ULEA UR4, UR37, UR4, 0x18 ;  /* 0x0000000425047291 */ /* 0x002fe2000f8ec0ff */
[----:B------:R-:W-:Y:S01]  /*1920*/  R2UR UR34, R97 ;  /* 0x00000000612272ca */ /* 0x000fe200000e0000 */
[----:B------:R-:W-:Y:S01]  /*1930*/  UISETP.GE.U32.AND UP0, UPT, UR13, 0x7f, UPT ;  /* 0x0000007f0d00788c */ /* 0x000fe2000bf06070 */
[----:B------:R-:W-:Y:S01]  /*1940*/  R2UR UR10, R91 ;  /* 0x000000005b0a72ca */ /* 0x000fe200000e0000 */
[----:B------:R-:W-:Y:S01]  /*1950*/  ULEA UR8, UR6, UR4, 0x3 ;  /* 0x0000000406087291 */ /* 0x000fe2000f8e18ff */
[----:B------:R-:W-:-:S08]  /*1960*/  UMOV UR24, URZ ;  /* 0x000000ff00187c82 */ /* 0x000fd00008000000 */
[----:B------:R1:W2:Y:S01]  /*1970*/  SYNCS.PHASECHK.TRANS64.TRYWAIT P0, [UR8+0xd8], R2 ;  /* 0x0000d802ff0075a7 */ /* 0x0002a20008001108 */
[----:B------:R-:W-:Y:S02]  /*1980*/  USHF.L.U32 UR34, UR34, 0x6, URZ ;  /* 0x0000000622227899 */ /* 0x000fe400080006ff */
[----:B------:R-:W-:Y:S01]  /*1990*/  USHF.L.U32 UR10, UR10, 0x6, URZ ;  /* 0x000000060a0a7899 */ /* 0x000fe200080006ff */
[----:B------:R-:W-:Y:S11]  /*19a0*/  BRA.U !UP0, `(.L_x_21) ;  /* 0x0000000108a47547 */ /* 0x000ff6000b800000 */
[----:B------:R-:W-:Y:S01]  /*19b0*/  UMOV UR16, URZ ;  /* 0x000000ff00107c82 */ /* 0x000fe20008000000 */
[----:B------:R-:W-:-:S05]  /*19c0*/  UMOV UR17, UR6 ;  /* 0x0000000600117c82 */ /* 0x000fca0008000000 */
.L_x_26:
[----:B-1----:R-:W-:Y:S01]  /*19d0*/  ULEA UR33, UR17, UR4, 0x3 ;  /* 0x0000000411217291 */ /* 0x002fe2000f8e18ff */
[----:B--2---:R-:W-:Y:S01]  /*19e0*/  @!P5 MOV R3, 0x2000 ;  /* 0x000020000003d802 */ /* 0x004fe20000000f00 */
[----:B--2---:R-:W-:Y:S10]  /*19f0*/  @P0 BRA `(.L_x_22) ;  /* 0x00000000000c0947 */ /* 0x004ff40003800000 */
[----:B------:R-:W-:-:S04]  /*1a00*/  SHF.L.U32 R5, R15, 0x1f, RZ ;  /* 0x0000001f0f057819 */ /* 0x000fc800000006ff */
[----:B------:R-:W2:Y:S02]  /*1a10*/  SYNCS.PHASECHK.TRANS64.TRYWAIT P0, [UR33+0xd8], R5 ;  /* 0x0000d805ff0075a7 */ /* 0x000ea40008001121 */
[----:B--2---:R-:W-:Y:S05]  /*1a20*/  @!P0 BRA `(.L_x_23) ;  /* 0x0000005400a08947 */ /* 0x004fea0003800000 */
.L_x_22:
[----:B------:R2:W-:Y:S01]  /*1a30*/  @!P5 SYNCS.ARRIVE.TRANS64 RZ, [UR33], R3 ;  /* 0x00000003ffffd9a7 */ /* 0x0005e20008000021 */
[----:B------:R-:W-:Y:S04]  /*1a40*/  BSSY.RECONVERGENT B0, `(.L_x_24) ;  /* 0x0000003000007945 */ /* 0x000fe80003800200 */
[----:B------:R-:W-:Y:S05]  /*1a50*/  @P4 BRA `(.L_x_25) ;  /* 0x0000000000044947 */ /* 0x000fea0003800000 */
[----:B------:R-:W-:Y:S05]  /*1a60*/  BPT.TRAP 0x1 ;  /* 0x000000040000795c */ /* 0x000fea0000300000 */
.L_x_25:
[----:B------:R-:W-:Y:S05]  /*1a70*/  BSYNC.RECONVERGENT B0 ;  /* 0x0000000000007941 */ /* 0x000fea0003800200 */
.L_x_24:
[----:B------:R-:W-:Y:S02]  /*1a80*/  UIADD3 UR6, UPT, UPT, UR17, 0x1, URZ ;  /* 0x0000000111067890 */ /* 0x000fe4000fffe0ff */
[----:B------:R-:W-:Y:S02]  /*1a90*/  UIADD3 UR26, UP1, UPT, UR22, 0x80, URZ ;  /* 0x00000080161a7890 */ /* 0x000fe4000ff3e0ff */
[----:B------:R-:W-:Y:S02]  /*1aa0*/  UISETP.NE.AND UP0, UPT, UR6, 0x1b, UPT ;  /* 0x0000001b0600788c */ /* 0x000fe4000bf05270 */
[----:B------:R-:W-:Y:S02]  /*1ab0*/  USHF.L.U32 UR35, UR16, 0x6, URZ ;  /* 0x0000000610237899 */ /* 0x000fe400080006ff */
[----:B------:R-:W-:Y:S02]  /*1ac0*/  USEL UR9, URZ, 0x1, UP0 ;  /* 0x00000001ff097887 */ /* 0x000fe40008000000 */
[----:B------:R-:W-:-:S02]  /*1ad0*/  USEL UR6, UR6, URZ, UP0 ;  /* 0x000000ff06067287 */ /* 0x000fc40008000000 */
[----:B------:R-:W-:Y:S02]  /*1ae0*/  UIADD3 UR20, UP0, UPT, UR22, 0x180, URZ ;  /* 0x0000018016147890 */ /* 0x000fe4000ff1e0ff */
[----:B------:R-:W-:Y:S01]  /*1af0*/  ULEA UR8, UR6, UR4, 0x3 ;  /* 0x0000000406087291 */ /* 0x000fe2000f8e18ff */
[----:B------:R-:W-:Y:S01]  /*1b00*/  LOP3.LUT R15, R15, UR9, RZ, 0x3c, !PT ;  /* 0x000000090f0f7c12 */ /* 0x000fe2000f8e3cff */
[----:B------:R-:W-:Y:S02]  /*1b10*/  UIADD3.X UR27, UPT, UPT, URZ, UR23, URZ, UP1, !UPT ;  /* 0x00000017ff1b7290 */ /* 0x000fe40008ffe4ff */
[----:B------:R-:W-:Y:S01]  /*1b20*/  UIADD3.X UR21, UPT, UPT, URZ, UR23, URZ, UP0, !UPT ;  /* 0x00000017ff157290 */ /* 0x000fe200087fe4ff */
[----:B-1----:R-:W-:Y:S01]  /*1b30*/  SHF.L.U32 R2, R15, 0x1f, RZ ;  /* 0x0000001f0f027819 */ /* 0x002fe200000006ff */
[----:B------:R-:W-:Y:S01]  /*1b40*/  UMOV UR18, 0x0 ;  /* 0x0000000000127882 */ /* 0x000fe20000000000 */
[----:B------:R-:W-:Y:S01]  /*1b50*/  UMOV UR19, 0x10000000 ;  /* 0x1000000000137882 */ /* 0x000fe20000000000 */
[----:B------:R-:W-:Y:S01]  /*1b60*/  UMOV UR12, UR36 ;  /* 0x00000024000c7c82 */ /* 0x000fe20008000000 */
[----:B------:R1:W1:Y:S01]  /*1b70*/  SYNCS.PHASECHK.TRANS64.TRYWAIT P0, [UR8+0xd8], R2 ;  /* 0x0000d802ff0075a7 */ /* 0x0002620008001108 */
[----:B------:R-:W-:Y:S01]  /*1b80*/  ULEA UR8, UR17, UR4, 0xc ;  /* 0x0000000411087291 */ /* 0x000fe2000f8e60ff */
[----:B------:R-:W-:Y:S01]  /*1b90*/  UMOV UR9, UR33 ;  /* 0x0000002100097c82 */ /* 0x000fe20008000000 */
[----:B------:R-:W-:-:S02]  /*1ba0*/  UMOV UR11, UR35 ;  /* 0x00000023000b7c82 */ /* 0x000fc40008000000 */
[----:B------:R-:W-:Y:S02]  /*1bb0*/  UIADD3 UR32, UPT, UPT, UR8, 0x2600, URZ ;  /* 0x0000260008207890 */ /* 0x000fe4000fffe0ff */
[----:B------:R-:W-:Y:S02]  /*1bc0*/  UIADD3 UR8, UPT, UPT, UR8, 0x1d600, URZ ;  /* 0x0001d60008087890 */ /* 0x000fe4000fffe0ff */
[----:B------:R-:W-:Y:S01]  /*1bd0*/  UIADD3 UR16, UPT, UPT, UR16, 0x1, URZ ;  /* 0x0000000110107890 */ /* 0x000fe2000fffe0ff */
[----:B------:R-:W-:Y:S01]  /*1be0*/  UMOV UR24, UR5 ;  /* 0x0000000500187c82 */ /* 0x000fe20008000000 */
[----:B------:R-:W-:Y:S02]  /*1bf0*/  UMOV UR17, UR6 ;  /* 0x0000000600117c82 */ /* 0x000fe40008000000 */
[----:B------:R-:W-:Y:S01]  /*1c00*/  UISETP.NE.AND UP0, UPT, UR16, UR5, UPT ;  /* 0x000000051000728c */ /* 0x000fe2000bf05270 */
[----:B------:R1:W-:Y:S02]  /*1c10*/  UTMALDG.3D [UR32], [UR26], desc[UR18] ;  /* 0x000012201a0075b4 */ /* 0x0003e40008011000 */
[----:B------:R1:W-:Y:S06]  /*1c20*/  UTMALDG.3D [UR8], [UR20], desc[UR18] ;  /* 0x00001208140075b4 */ /* 0x0003ec0008011000 */
[----:B------:R-:W-:Y:S05]  /*1c30*/  BRA.U UP0, `(.L_x_26) ;  /* 0xfffffffd00647547 */ /* 0x000fea000b83ffff */
.L_x_21:
[----:B-1----:R-:W-:Y:S01]  /*1c40*/  ULEA UR8, UR6, UR4, 0x3 ;  /* 0x0000000406087291 */ /* 0x002fe2000f8e18ff */
[----:B------:R-:W-:Y:S01]  /*1c50*/  SHF.L.U32 R2, R15, 0x1f, RZ ;  /* 0x0000001f0f027819 */ /* 0x000fe200000006ff */
[----:B------:R-:W-:Y:S01]  /*1c60*/  @!P1 SYNCS.ARRIVE.TRANS64.A1T0 RZ, [UR4+0x1c8], RZ ;  /* 0x0001c8ffffff99a7 */ /* 0x000fe20008100004 */
[----:B------:R-:W-:-:S06]  /*1c70*/  UISETP.GT.AND UP0, UPT, UR15, UR14, UPT ;  /* 0x0000000e0f00728c */ /* 0x000fcc000bf04270 */
[----:B--2---:R1:W2:Y:S03]  /*1c80*/  SYNCS.PHASECHK.TRANS64.TRYWAIT P0, [UR8+0xd8], R2 ;  /* 0x0000d802ff0075a7 */ /* 0x0042a60008001108 */
[----:B------:R-:W-:Y:S05]  /*1c90*/  BRA.U !UP0, `(.L_x_27) ;  /* 0x0000000108a87547 */ /* 0x000fea000b800000 */
[----:B------:R-:W-:Y:S01]  /*1ca0*/  UIADD3 UR21, UPT, UPT, UR7, UR24, URZ ;  /* 0x0000001807157290 */ /* 0x000fe2000fffe0ff */
[----:B------:R-:W-:-:S11]  /*1cb0*/  UMOV UR25, UR6 ;  /* 0x0000000600197c82 */ /* 0x000fd60008000000 */
.L_x_32:
[----:B-1----:R-:W-:Y:S01]  /*1cc0*/  ULEA UR17, UR25, UR4, 0x3 ;  /* 0x0000000419117291 */ /* 0x002fe2000f8e18ff */
[----:B--2---:R-:W-:Y:S01]  /*1cd0*/  @!P5 MOV R3, 0x2000 ;  /* 0x000020000003d802 */ /* 0x004fe20000000f00 */
[----:B--2---:R-:W-:Y:S10]  /*1ce0*/  @P0 BRA `(.L_x_28) ;  /* 0x00000000000c0947 */ /* 0x004ff40003800000 */
[----:B------:R-:W-:-:S04]  /*1cf0*/  SHF.L.U32 R5, R15, 0x1f, RZ ;  /* 0x0000001f0f057819 */ /* 0x000fc800000006ff */
[----:B------:R-:W2:Y:S02]  /*1d00*/  SYNCS.PHASECHK.TRANS64.TRYWAIT P0, [UR17+0xd8], R5 ;  /* 0x0000d805ff0075a7 */ /* 0x000ea40008001111 */
[----:B--2---:R-:W-:Y:S05]  /*1d10*/  @!P0 BRA `(.L_x_29) ;  /* 0x0000005000fc8947 */ /* 0x004fea0003800000 */
.L_x_28:
[----:B------:R2:W-:Y:S01]  /*1d20*/  @!P5 SYNCS.ARRIVE.TRANS64 RZ, [UR17], R3 ;  /* 0x00000003ffffd9a7 */ /* 0x0005e20008000011 */
[----:B------:R-:W-:Y:S04]  /*1d30*/  BSSY.RECONVERGENT B0, `(.L_x_30) ;  /* 0x0000003000007945 */ /* 0x000fe80003800200 */
[----:B------:R-:W-:Y:S05]  /*1d40*/  @P4 BRA `(.L_x_31) ;  /* 0x0000000000044947 */ /* 0x000fea0003800000 */
[----:B------:R-:W-:Y:S05]  /*1d50*/  BPT.TRAP 0x1 ;  /* 0x000000040000795c */ /* 0x000fea0000300000 */
.L_x_31:
[----:B------:R-:W-:Y:S05]  /*1d60*/  BSYNC.RECONVERGENT B0 ;  /* 0x0000000000007941 */ /* 0x000fea0003800200 */
.L_x_30:
        /* <DEDUP_REMOVED lines=20> */
[----:B------:R-:W-:Y:S01]  /*1eb0*/  UIADD3 UR8, UPT, UPT, UR8, 0x1d600, URZ ;  /* 0x0001d60008087890 */ /* 0x000fe2000fffe0ff */
[----:B------:R-:W-:Y:S01]  /*1ec0*/  UMOV UR9, UR17 ;  /* 0x0000001100097c82 */ /* 0x000fe20008000000 */
[----:B------:R-:W-:Y:S01]  /*1ed0*/  UMOV UR11, UR19 ;  /* 0x00000013000b7c82 */ /* 0x000fe20008000000 */
[----:B------:R-:W-:Y:S01]  /*1ee0*/  UIADD3 UR24, UPT, UPT, UR24, 0x1, URZ ;  /* 0x0000000118187890 */ /* 0x000fe2000fffe0ff */
[----:B------:R-:W-:-:S03]  /*1ef0*/  UMOV UR25, UR6 ;  /* 0x0000000600197c82 */ /* 0x000fc60008000000 */
[----:B------:R1:W-:Y:S01]  /*1f00*/  UTMALDG.3D [UR16], [UR30], desc[UR26] ;  /* 0x00001a101e0075b4 */ /* 0x0003e20008011000 */
[----:B------:R-:W-:Y:S01]  /*1f10*/  UISETP.NE.AND UP0, UPT, UR24, UR21, UPT ;  /* 0x000000151800728c */ /* 0x000fe2000bf05270 */
[----:B------:R1:W-:Y:S08]  /*1f20*/  UTMALDG.3D [UR8], [UR28], desc[UR26] ;  /* 0x00001a081c0075b4 */ /* 0x0003f00008011000 */
[----:B------:R-:W-:Y:S05]  /*1f30*/  BRA.U UP0, `(.L_x_32) ;  /* 0xfffffffd00607547 */ /* 0x000fea000b83ffff */
.L_x_27:
[C---:B-1----:R-:W-:Y:S01]  /*1f40*/  LEA R2, R14.reuse, UR4, 0x3 ;  /* 0x000000040e027c11 */ /* 0x042fe2000f8e18ff */
[----:B------:R-:W-:Y:S01]  /*1f50*/  NOP ;  /* 0x0000000000007918 */ /* 0x000fe20000000000 */
[----:B--2---:R-:W-:Y:S02]  /*1f60*/  SHF.L.U32 R3, R13, 0x1f, RZ ;  /* 0x0000001f0d037819 */ /* 0x004fe400000006ff */
[----:B------:R-:W-:Y:S02]  /*1f70*/  LEA R4, R14, UR4, 0x4 ;  /* 0x000000040e047c11 */ /* 0x000fe4000f8e20ff */
[----:B------:R-:W1:Y:S02]  /*1f80*/  SYNCS.PHASECHK.TRANS64.TRYWAIT P0, [R2+URZ+0x1d0], R3 ;  /* 0x0001d003020075a7 */ /* 0x000e6400080011ff */
[----:B-1----:R-:W-:Y:S05]  /*1f90*/  @!P0 BRA `(.L_x_33) ;  /* 0x0000005000748947 */ /* 0x002fea0003800000 */
.L_x_122:
[----:B------:R-:W2:Y:S01]  /*1fa0*/  LDS.128 R4, [R4+0x260] ;  /* 0x0002600004047984 */ /* 0x000ea20000000c00 */
[----:B---3--:R-:W-:Y:S01]  /*1fb0*/  ISETP.GE.AND P0, PT, R40, 0x1, PT ;  /* 0x000000012800780c */ /* 0x008fe20003f06270 */
[----:B-1----:R-:W-:Y:S01]  /*1fc0*/  VIADD R2, R2, 0x1e0 ;  /* 0x000001e002027836 */ /* 0x002fe20000000000 */
[----:B------:R-:W-:Y:S01]  /*1fd0*/  @!PT LDS RZ, [RZ] ;  /* 0x00000000fffff984 */ /* 0x000fe20000000800 */
[----:B------:R-:W-:Y:S01]  /*1fe0*/  @!PT LDS RZ, [RZ] ;  /* 0x00000000fffff984 */ /* 0x000fe20000000800 */
[----:B------:R-:W-:Y:S01]  /*1ff0*/  @!PT LDS RZ, [RZ] ;  /* 0x00000000fffff984 */ /* 0x000fe20000000800 */
[----:B------:R-:W-:Y:S01]  /*2000*/  @!PT LDS RZ, [RZ] ;  /* 0x00000000fffff984 */ /* 0x000fe20000000800 */
[----:B------:R1:W-:Y:S06]  /*2010*/  MEMBAR.ALL.CTA ;  /* 0x0000000000007992 */ /* 0x0003ec0000008000 */
[----:B-1----:R-:W1:Y:S01]  /*2020*/  FENCE.VIEW.ASYNC.S ;  /* 0x00000000000073c6 */ /* 0x002e620000000000 */
[----:B------:R-:W-:-:S04]  /*2030*/  PRMT R2, RZ, 0x654, R2 ;  /* 0x00000654ff027816 */ /* 0x000fc80000000002 */
[----:B-1----:R1:W-:Y:S01]  /*2040*/  SYNCS.ARRIVE.TRANS64.RED.A1T0 RZ, [R2+URZ], RZ ;  /* 0x000000ff02ff79a7 */ /* 0x0023e200081004ff */
[----:B--2---:R-:W-:-:S13]  /*2050*/  LOP3.LUT P2, RZ, R6, 0x1, RZ, 0xc0, !PT ;  /* 0x0000000106ff7812 */ /* 0x004fda000784c0ff */
[----:B------:R-:W-:Y:S01]  /*2060*/  @P2 SHF.R.U32.HI R3, RZ, 0x10, R5 ;  /* 0x00000010ff032819 */ /* 0x000fe20000011605 */
[----:B------:R-:W-:Y:S01]  /*2070*/  VOTEU.ANY UP0, P2 ;  /* 0x0000000000ff7886 */ /* 0x000fe20001000100 */
[----:B------:R-:W-:Y:S02]  /*2080*/  @P2 MOV R11, R4 ;  /* 0x00000004000b2202 */ /* 0x000fe40000000f00 */
[----:B------:R-:W-:Y:S02]  /*2090*/  @P2 R2UR.BROADCAST UR8, R3 ;  /* 0x00000000030822ca */ /* 0x000fe400008e0000 */
[----:B------:R-:W-:-:S11]  /*20a0*/  @P2 LOP3.LUT R8, R5, 0xffff, RZ, 0xc0, !PT ;  /* 0x0000ffff05082812 */ /* 0x000fd600078ec0ff */
[----:B------:R-:W-:Y:S01]  /*20b0*/  @UP0 UMOV UR36, UR8 ;  /* 0x0000000800240c82 */ /* 0x000fe20008000000 */
[----:B-1----:R-:W-:Y:S05]  /*20c0*/  @!P0 BRA `(.L_x_34) ;  /* 0x0000000000b88947 */ /* 0x002fea0003800000 */
[----:B------:R-:W4:Y:S01]  /*20d0*/  LDC.64 R4, c[0x0][0xb18] ;  /* 0x0002c600ff047b82 */ /* 0x000f220000000a00 */
[----:B------:R-:W-:-:S07]  /*20e0*/  ISETP.NE.AND P3, PT, R40, 0x1, PT ;  /* 0x000000012800780c */ /* 0x000fce0003f65270 */
[----:B------:R-:W1:Y:S08]  /*20f0*/  LDC.64 R6, c[0x0][0xb10] ;  /* 0x0002c400ff067b82 */ /* 0x000e700000000a00 */
[----:B------:R-:W2:Y:S08]  /*2100*/  LDC R16, c[0x0][0xb20] ;  /* 0x0002c800ff107b82 */ /* 0x000eb00000000800 */
[----:B------:R-:W3:Y:S01]  /*2110*/  LDC R18, c[0x0][0xb0c] ;  /* 0x0002c300ff127b82 */ /* 0x000ee20000000800 */
[----:B----4-:R-:W-:Y:S01]  /*2120*/  IMAD.HI.U32 R17, R0, R5, RZ ;  /* 0x0000000500117227 */ /* 0x010fe200078e00ff */
[----:B------:R-:W-:-:S03]  /*2130*/  ISETP.NE.AND P0, PT, R4, 0x1, PT ;  /* 0x000000010400780c */ /* 0x000fc60003f05270 */
[----:B------:R-:W-:-:S03]  /*2140*/  IMAD.HI.U32 R5, R8, R5, RZ ;  /* 0x0000000508057227 */ /* 0x000fc600078e00ff */
[----:B------:R-:W4:Y:S01]  /*2150*/  LDC.64 R2, c[0x0][0xb28] ;  /* 0x0002ca00ff027b82 */ /* 0x000f220000000a00 */
[----:B-1----:R-:W-:-:S04]  /*2160*/  IMAD.HI.U32 R20, R9, R6, RZ ;  /* 0x0000000609147227 */ /* 0x002fc800078e00ff */
[----:B------:R-:W-:Y:S01]  /*2170*/  IMAD.HI.U32 R22, R11, R6, RZ ;  /* 0x000000060b167227 */ /* 0x000fe200078e00ff */
[----:B------:R-:W-:Y:S02]  /*2180*/  SHF.R.U32.HI R20, RZ, R7, R20 ;  /* 0x00000007ff147219 */ /* 0x000fe40000011614 */
[-C--:B--2---:R-:W-:Y:S02]  /*2190*/  SHF.R.U32.HI R17, RZ, R16.reuse, R17 ;  /* 0x00000010ff117219 */ /* 0x084fe40000011611 */
[----:B------:R-:W-:Y:S02]  /*21a0*/  SHF.R.U32.HI R5, RZ, R16, R5 ;  /* 0x00000010ff057219 */ /* 0x000fe40000011605 */
[----:B------:R-:W-:Y:S02]  /*21b0*/  SEL R17, R0, R17, !P0 ;  /* 0x0000001100117207 */ /* 0x000fe40004000000 */
[----:B------:R-:W-:Y:S02]  /*21c0*/  SHF.R.U32.HI R22, RZ, R7, R22 ;  /* 0x00000007ff167219 */ /* 0x000fe40000011616 */
[----:B---3--:R-:W-:-:S02]  /*21d0*/  ISETP.NE.AND P1, PT, R18, 0x1, PT ;  /* 0x000000011200780c */ /* 0x008fc40003f25270 */
[----:B------:R-:W-:Y:S02]  /*21e0*/  SEL R5, R8, R5, !P0 ;  /* 0x0000000508057207 */ /* 0x000fe40004000000 */
[----:B------:R-:W-:Y:S02]  /*21f0*/  SEL R19, R9, R20, !P1 ;  /* 0x0000001409137207 */ /* 0x000fe40004800000 */
[----:B------:R-:W-:Y:S01]  /*2200*/  SEL R7, R11, R22, !P1 ;  /* 0x000000160b077207 */ /* 0x000fe20004800000 */
[----:B----4-:R-:W-:-:S04]  /*2210*/  IMAD.HI.U32 R20, R17, R2, RZ ;  /* 0x0000000211147227 */ /* 0x010fc800078e00ff */
[----:B------:R-:W-:Y:S01]  /*2220*/  IMAD.HI.U32 R6, R19, R2, RZ ;  /* 0x0000000213067227 */ /* 0x000fe200078e00ff */
[----:B------:R-:W-:-:S04]  /*2230*/  @P3 SHF.R.U32.HI R17, RZ, R3, R20 ;  /* 0x00000003ff113219 */ /* 0x000fc80000011614 */
[----:B------:R-:W-:Y:S01]  /*2240*/  @P3 SHF.R.U32.HI R19, RZ, R3, R6 ;  /* 0x00000003ff133219 */ /* 0x000fe20000011606 */
[----:B------:R-:W-:-:S04]  /*2250*/  IMAD R17, R40, R17, RZ ;  /* 0x0000001128117224 */ /* 0x000fc800078e02ff */
[----:B------:R-:W-:Y:S01]  /*2260*/  IMAD R6, R40, R19, RZ ;  /* 0x0000001328067224 */ /* 0x000fe200078e02ff */
[C---:B------:R-:W-:Y:S02]  /*2270*/  ISETP.GE.AND P0, PT, R5.reuse, R17, PT ;  /* 0x000000110500720c */ /* 0x040fe40003f06270 */
[----:B------:R-:W-:Y:S02]  /*2280*/  IADD3 R17, PT, PT, -R5, RZ, RZ ;  /* 0x000000ff05117210 */ /* 0x000fe40007ffe1ff */
[----:B------:R-:W-:Y:S01]  /*2290*/  ISETP.GE.OR P0, PT, R7, R6, P0 ;  /* 0x000000060700720c */ /* 0x000fe20000706670 */
[----:B------:R-:W-:-:S04]  /*22a0*/  IMAD.HI.U32 R6, R5, R2, RZ ;  /* 0x0000000205067227 */ /* 0x000fc800078e00ff */
[----:B------:R-:W-:Y:S01]  /*22b0*/  IMAD R8, R4, R17, R8 ;  /* 0x0000001104087224 */ /* 0x000fe200078e0208 */
[----:B------:R-:W-:-:S04]  /*22c0*/  SHF.R.U32.HI R6, RZ, R3, R6 ;  /* 0x00000003ff067219 */ /* 0x000fc80000011606 */
[----:B------:R-:W-:-:S03]  /*22d0*/  SEL R6, R5, R6, !P3 ;  /* 0x0000000605067207 */ /* 0x000fc60005800000 */
[----:B------:R-:W-:-:S04]  /*22e0*/  @!P0 IMAD.HI.U32 R16, R7, R2, RZ ;  /* 0x0000000207108227 */ /* 0x000fc800078e00ff */
[----:B------:R-:W-:Y:S01]  /*22f0*/  IMAD.MOV R2, RZ, RZ, -R6 ;  /* 0x000000ffff027224 */ /* 0x000fe200078e0a06 */
[----:B------:R-:W-:-:S03]  /*2300*/  @!P0 SHF.R.U32.HI R16, RZ, R3, R16 ;  /* 0x00000003ff108219 */ /* 0x000fc60000011610 */
[----:B------:R-:W-:Y:S01]  /*2310*/  IMAD R2, R40, R2, R5 ;  /* 0x0000000228027224 */ /* 0x000fe200078e0205 */
[----:B------:R-:W-:-:S05]  /*2320*/  @!P0 SEL R3, R7, R16, !P3 ;  /* 0x0000001007038207 */ /* 0x000fca0005800000 */
[--C-:B------:R-:W-:Y:S02]  /*2330*/  @!P0 IMAD.IADD R6, R6, 0x1, -R3.reuse ;  /* 0x0000000106068824 */ /* 0x100fe400078e0a03 */
[----:B------:R-:W-:Y:S01]  /*2340*/  @!P0 IMAD R3, R2, R19, R3 ;  /* 0x0000001302038224 */ /* 0x000fe200078e0203 */
[----:B------:R-:W-:Y:S01]  /*2350*/  IADD3 R2, PT, PT, -R7, RZ, RZ ;  /* 0x000000ff07027210 */ /* 0x000fe20007ffe1ff */
[----:B------:R-:W-:Y:S02]  /*2360*/  @!P0 IMAD R5, R40, R6, R7 ;  /* 0x0000000628058224 */ /* 0x000fe400078e0207 */
[----:B------:R-:W-:Y:S02]  /*2370*/  @!P0 IMAD.MOV.U32 R7, RZ, RZ, R3 ;  /* 0x000000ffff078224 */ /* 0x000fe400078e0003 */
[----:B------:R-:W-:Y:S02]  /*2380*/  IMAD R2, R18, R2, R11 ;  /* 0x0000000212027224 */ /* 0x000fe400078e020b */
[----:B------:R-:W-:-:S02]  /*2390*/  IMAD R8, R5, R4, R8 ;  /* 0x0000000405087224 */ /* 0x000fc400078e0208 */
[----:B------:R-:W-:Y:S02]  /*23a0*/  IMAD R11, R7, R18, R2 ;  /* 0x00000012070b7224 */ /* 0x000fe400078e0202 */
.L_x_34:
[----:B------:R-:W1:Y:S02]  /*23b0*/  LDCU UR8, c[0x0][0xb30] ;  /* 0x00016600ff0877ac */ /* 0x000e640008000800 */
[----:B-1----:R-:W-:-:S09]  /*23c0*/  UISETP.NE.AND UP0, UPT, UR8, 0x1, UPT ;  /* 0x000000010800788c */ /* 0x002fd2000bf05270 */
[----:B------:R-:W-:Y:S05]  /*23d0*/  BRA.U UP0, `(.L_x_35) ;  /* 0x0000000100407547 */ /* 0x000fea000b800000 */
[----:B------:R-:W1:Y:S08]  /*23e0*/  LDC.64 R4, c[0x0][0xb10] ;  /* 0x0002c400ff047b82 */ /* 0x000e700000000a00 */
[----:B------:R-:W2:Y:S08]  /*23f0*/  LDC.64 R2, c[0x0][0xb18] ;  /* 0x0002c600ff027b82 */ /* 0x000eb00000000a00 */
[----:B------:R-:W3:Y:S08]  /*2400*/  LDC R6, c[0x0][0xb20] ;  /* 0x0002c800ff067b82 */ /* 0x000ef00000000800 */
[----:B------:R-:W4:Y:S01]  /*2410*/  LDC R16, c[0x0][0xb0c] ;  /* 0x0002c300ff107b82 */ /* 0x000f220000000800 */
[----:B-1----:R-:W-:-:S05]  /*2420*/  IMAD.HI.U32 R4, R11, R4, RZ ;  /* 0x000000040b047227 */ /* 0x002fca00078e00ff */
[----:B------:R-:W-:Y:S01]  /*2430*/  SHF.R.U32.HI R4, RZ, R5, R4 ;  /* 0x00000005ff047219 */ /* 0x000fe20000011604 */
[----:B--2---:R-:W-:Y:S01]  /*2440*/  IMAD.HI.U32 R3, R8, R3, RZ ;  /* 0x0000000308037227 */ /* 0x004fe200078e00ff */
[----:B------:R-:W-:-:S04]  /*2450*/  ISETP.NE.AND P0, PT, R2, 0x1, PT ;  /* 0x000000010200780c */ /* 0x000fc80003f05270 */
[----:B---3--:R-:W-:-:S04]  /*2460*/  SHF.R.U32.HI R3, RZ, R6, R3 ;  /* 0x00000006ff037219 */ /* 0x008fc80000011603 */
[----:B------:R-:W-:Y:S02]  /*2470*/  SEL R3, R8, R3, !P0 ;  /* 0x0000000308037207 */ /* 0x000fe40004000000 */
[----:B----4-:R-:W-:-:S04]  /*2480*/  ISETP.NE.AND P1, PT, R16, 0x1, PT ;  /* 0x000000011000780c */ /* 0x010fc80003f25270 */
[----:B------:R-:W-:-:S05]  /*2490*/  SEL R4, R11, R4, !P1 ;  /* 0x000000040b047207 */ /* 0x000fca0004800000 */
[----:B------:R-:W-:Y:S02]  /*24a0*/  IMAD.IADD R5, R3, 0x1, -R4 ;  /* 0x0000000103057824 */ /* 0x000fe400078e0a04 */
[----:B------:R-:W-:Y:S02]  /*24b0*/  IMAD.IADD R3, R4, 0x1, -R3 ;  /* 0x0000000104037824 */ /* 0x000fe400078e0a03 */
[----:B------:R-:W-:Y:S02]  /*24c0*/  IMAD R11, R5, R16, R11 ;  /* 0x00000010050b7224 */ /* 0x000fe400078e020b */
[----:B------:R-:W-:-:S07]  /*24d0*/  IMAD R8, R3, R2, R8 ;  /* 0x0000000203087224 */ /* 0x000fce00078e0208 */
.L_x_35:
[----:B------:R-:W-:Y:S01]  /*24e0*/  VIADD R14, R14, 0x1 ;  /* 0x000000010e0e7836 */ /* 0x000fe20000000000 */
[----:B------:R-:W-:Y:S01]  /*24f0*/  PLOP3.LUT P1, PT, PT, PT, PT, 0x80, 0x8 ;  /* 0x000000000008781c */ /* 0x000fe20003f2f070 */
[----:B------:R-:W-:Y:S02]  /*2500*/  IMAD.IADD R97, R11, 0x1, R90 ;  /* 0x000000010b617824 */ /* 0x000fe400078e025a */
[----:B------:R-:W-:Y:S01]  /*2510*/  IMAD.IADD R91, R8, 0x1, R79 ;  /* 0x00000001085b7824 */ /* 0x000fe200078e024f */
[----:B------:R-:W-:-:S04]  /*2520*/  ISETP.NE.AND P0, PT, R14, 0x2, PT ;  /* 0x000000020e00780c */ /* 0x000fc80003f05270 */
[----:B------:R-:W-:Y:S02]  /*2530*/  SEL R2, RZ, 0x1, P0 ;  /* 0x00000001ff027807 */ /* 0x000fe40000000000 */
[----:B------:R-:W-:Y:S02]  /*2540*/  SEL R14, R14, RZ, P0 ;  /* 0x000000ff0e0e7207 */ /* 0x000fe40000000000 */
[----:B------:R-:W-:Y:S01]  /*2550*/  LOP3.LUT R13, R13, R2, RZ, 0x3c, !PT ;  /* 0x000000020d0d7212 */ /* 0x000fe200078e3cff */
[----:B------:R-:W-:Y:S06]  /*2560*/  @P2 BRA `(.L_x_36) ;  /* 0xfffffff000a02947 */ /* 0x000fec000383ffff */
[----:B------:R-:W-:Y:S01]  /*2570*/  UIADD3 UR4, UPT, UPT, UR4, 0xd8, URZ ;  /* 0x000000d804047890 */ /* 0x000fe2000fffe0ff */
[----:B------:R-:W-:-:S03]  /*2580*/  SHF.L.U32 R3, R15, 0x1f, RZ ;  /* 0x0000001f0f037819 */ /* 0x000fc600000006ff */
[----:B------:R-:W-:-:S09]  /*2590*/  ULEA UR5, UR6, UR4, 0x3 ;  /* 0x0000000406057291 */ /* 0x000fd2000f8e18ff */
[----:B------:R-:W1:Y:S02]  /*25a0*/  SYNCS.PHASECHK.TRANS64.TRYWAIT P0, [UR5], R3 ;  /* 0x00000003ff0075a7 */ /* 0x000e640008001105 */
[----:B-1----:R-:W-:Y:S05]  /*25b0*/  @!P0 BRA `(.L_x_37) ;  /* 0x0000004c00008947 */ /* 0x002fea0003800000 */
.L_x_124:
[----:B------:R-:W-:-:S04]  /*25c0*/  UIADD3 UR6, UPT, UPT, UR6, 0x1, URZ ;  /* 0x0000000106067890 */ /* 0x000fc8000fffe0ff */
[----:B------:R-:W-:-:S04]  /*25d0*/  UISETP.NE.AND UP0, UPT, UR6, 0x1b, UPT ;  /* 0x0000001b0600788c */ /* 0x000fc8000bf05270 */
[----:B------:R-:W-:Y:S02]  /*25e0*/  USEL UR7, URZ, 0x1, UP0 ;  /* 0x00000001ff077887 */ /* 0x000fe40008000000 */
[----:B------:R-:W-:-:S04]  /*25f0*/  USEL UR6, UR6, URZ, UP0 ;  /* 0x000000ff06067287 */ /* 0x000fc80008000000 */
[----:B------:R-:W-:Y:S01]  /*2600*/  ULEA UR5, UR6, UR4, 0x3 ;  /* 0x0000000406057291 */ /* 0x000fe2000f8e18ff */
[----:B------:R-:W-:-:S04]  /*2610*/  LOP3.LUT R2, R15, UR7, RZ, 0x3c, !PT ;  /* 0x000000070f027c12 */ /* 0x000fc8000f8e3cff */
[----:B-1----:R-:W-:-:S04]  /*2620*/  SHF.L.U32 R3, R2, 0x1f, RZ ;  /* 0x0000001f02037819 */ /* 0x002fc800000006ff */
[----:B------:R-:W1:Y:S02]  /*2630*/  SYNCS.PHASECHK.TRANS64.TRYWAIT P0, [UR5], R3 ;  /* 0x00000003ff0075a7 */ /* 0x000e640008001105 */
[----:B-1----:R-:W-:Y:S05]  /*2640*/  @!P0 BRA `(.L_x_38) ;  /* 0x0000004800f48947 */ /* 0x002fea0003800000 */
.L_x_126:
        /* <DEDUP_REMOVED lines=9> */
.L_x_128:
        /* <DEDUP_REMOVED lines=9> */
.L_x_130:
        /* <DEDUP_REMOVED lines=9> */
.L_x_132:
        /* <DEDUP_REMOVED lines=9> */
.L_x_134:
        /* <DEDUP_REMOVED lines=9> */
.L_x_136:
        /* <DEDUP_REMOVED lines=9> */
.L_x_138:
        /* <DEDUP_REMOVED lines=9> */
.L_x_140:
        /* <DEDUP_REMOVED lines=9> */
.L_x_142:
        /* <DEDUP_REMOVED lines=9> */
.L_x_144:
        /* <DEDUP_REMOVED lines=9> */
.L_x_146:
        /* <DEDUP_REMOVED lines=9> */
.L_x_148:
        /* <DEDUP_REMOVED lines=9> */
.L_x_150:
        /* <DEDUP_REMOVED lines=9> */
.L_x_152:
        /* <DEDUP_REMOVED lines=9> */
.L_x_154:
        /* <DEDUP_REMOVED lines=9> */
.L_x_156:
        /* <DEDUP_REMOVED lines=9> */
.L_x_158:
        /* <DEDUP_REMOVED lines=9> */
.L_x_160:
        /* <DEDUP_REMOVED lines=9> */
.L_x_162:
        /* <DEDUP_REMOVED lines=9> */
.L_x_164:
        /* <DEDUP_REMOVED lines=9> */
.L_x_166:
        /* <DEDUP_REMOVED lines=9> */
.L_x_168:
        /* <DEDUP_REMOVED lines=9> */
.L_x_170:
        /* <DEDUP_REMOVED lines=9> */
.L_x_172:
        /* <DEDUP_REMOVED lines=9> */
.L_x_174:
[----:B------:R-:W-:-:S04]  /*33d0*/  UIADD3 UR6, UPT, UPT, UR6, 0x1, URZ ;  /* 0x0000000106067890 */ /* 0x000fc8000fffe0ff */
[----:B------:R-:W-:-:S04]  /*33e0*/  UISETP.NE.AND UP0, UPT, UR6, 0x1b, UPT ;  /* 0x0000001b0600788c */ /* 0x000fc8000bf05270 */
[----:B------:R-:W-:Y:S02]  /*33f0*/  USEL UR5, URZ, 0x1, UP0 ;  /* 0x00000001ff057887 */ /* 0x000fe40008000000 */
[----:B------:R-:W-:-:S04]  /*3400*/  USEL UR6, UR6, URZ, UP0 ;  /* 0x000000ff06067287 */ /* 0x000fc80008000000 */
[----:B------:R-:W-:Y:S01]  /*3410*/  ULEA UR6, UR6, UR4, 0x3 ;  /* 0x0000000406067291 */ /* 0x000fe2000f8e18ff */
[----:B-1----:R-:W-:-:S04]  /*3420*/  LOP3.LUT R3, R2, UR5, RZ, 0x3c, !PT ;  /* 0x0000000502037c12 */ /* 0x002fc8000f8e3cff */
[----:B------:R-:W-:Y:S01]  /*3430*/  SHF.L.U32 R3, R3, 0x1f, RZ ;  /* 0x0000001f03037819 */ /* 0x000fe200000006ff */
[----:B----4-:R-:W-:-:S07]  /*3440*/  IMAD.U32 R0, RZ, RZ, UR6 ;  /* 0x00000006ff007e24 */ /* 0x010fce000f8e00ff */
.L_x_63:
[----:B-1----:R1:W2:Y:S02]  /*3450*/  SYNCS.PHASECHK.TRANS64.TRYWAIT P0, [R0+URZ], R3 ;  /* 0x00000003000075a7 */ /* 0x0022a400080011ff */
[----:B--2---:R-:W-:Y:S05]  /*3460*/  @!P0 NANOSLEEP.SYNCS 0x989680 ;  /* 0x009896800000895d */ /* 0x004fea0003900000 */
[----:B------:R-:W2:Y:S02]  /*3470*/  @!P0 SYNCS.PHASECHK.TRANS64 P0, [R0+URZ], R3 ;  /* 0x00000003000085a7 */ /* 0x000ea400080010ff */
[----:B--2---:R-:W-:Y:S05]  /*3480*/  @P0 EXIT ;  /* 0x000000000000094d */ /* 0x004fea0003800000 */
[----:B------:R-:W-:Y:S05]  /*3490*/  BRA `(.L_x_63) ;  /* 0xfffffffc00ec7947 */ /* 0x000fea000383ffff */
.L_x_18:
[----:B------:R-:W-:-:S04]  /*34a0*/  UISETP.NE.AND UP1, UPT, UR37, URZ, UPT ;  /* 0x000000ff2500728c */ /* 0x000fc8000bf25270 */
[----:B------:R-:W-:-:S09]  /*34b0*/  UISETP.NE.OR UP1, UPT, UR8, 0x1, UP1 ;  /* 0x000000010800788c */ /* 0x000fd20008f25670 */
[----:B------:R-:W-:Y:S05]  /*34c0*/  BRA.U UP1, `(.L_x_64) ;  /* 0x0000000501487547 */ /* 0x000fea000b800000 */
[----:B------:R-:W-:Y:S01]  /*34d0*/  ISETP.NE.AND P2, PT, R2, RZ, PT ;  /* 0x000000ff0200720c */ /* 0x000fe20003f45270 */
[----:B------:R-:W-:Y:S01]  /*34e0*/  IMAD.MOV.U32 R12, RZ, RZ, 0x1 ;  /* 0x00000001ff0c7424 */ /* 0x000fe200078e00ff */
[----:B------:R-:W-:Y:S02]  /*34f0*/  CS2R R10, SRZ ;  /* 0x00000000000a7805 */ /* 0x000fe4000001ff00 */
[----:B------:R-:W-:Y:S01]  /*3500*/  CS2R R8, SRZ ;  /* 0x0000000000087805 */ /* 0x000fe2000001ff00 */
[----:B------:R-:W-:Y:S01]  /*3510*/  UMOV UR4, 0x400 ;  /* 0x0000040000047882 */ /* 0x000fe20000000000 */
[----:B------:R-:W-:Y:S01]  /*3520*/  UMOV UR6, URZ ;  /* 0x000000ff00067c82 */ /* 0x000fe20008000000 */
[----:B------:R-:W-:-:S12]  /*3530*/  ULEA UR37, UR37, UR4, 0x18 ;  /* 0x0000000425257291 */ /* 0x000fd8000f8ec0ff */
.L_x_68:
[----:B------:R-:W-:Y:S02]  /*3540*/  LEA R0, R8, UR37, 0x3 ;  /* 0x0000002508007c11 */ /* 0x000fe4000f8e18ff */
[----:B------:R-:W-:-:S03]  /*3550*/  SHF.L.U32 R5, R9, 0x1f, RZ ;  /* 0x0000001f09057819 */ /* 0x000fc600000006ff */
[----:B------:R-:W-:Y:S01]  /*3560*/  VIADD R4, R0, 0x240 ;  /* 0x0000024000047836 */ /* 0x000fe20000000000 */
[----:B------:R-:W1:Y:S02]  /*3570*/  SYNCS.PHASECHK.TRANS64.TRYWAIT P0, [R0+URZ+0x230], R5 ;  /* 0x00023005000075a7 */ /* 0x000e6400080011ff */
[----:B-1----:R-:W-:Y:S05]  /*3580*/  @!P0 BRA `(.L_x_65) ;  /* 0x00000044007c8947 */ /* 0x002fea0003800000 */
.L_x_175:
[----:B------:R-:W-:Y:S01]  /*3590*/  ULEA UR5, UR6, UR37, 0x3 ;  /* 0x0000002506057291 */ /* 0x000fe2000f8e18ff */
[----:B------:R-:W-:Y:S02]  /*35a0*/  PRMT R4, RZ, 0x654, R4 ;  /* 0x00000654ff047816 */ /* 0x000fe40000000004 */
[----:B-1----:R-:W-:Y:S01]  /*35b0*/  SHF.L.U32 R5, R12, 0x1f, RZ ;  /* 0x0000001f0c057819 */ /* 0x002fe200000006ff */
[----:B------:R-:W-:Y:S01]  /*35c0*/  UIADD3 UR4, UPT, UPT, UR5, 0x1d0, URZ ;  /* 0x000001d005047890 */ /* 0x000fe2000fffe0ff */
[----:B------:R1:W-:Y:S05]  /*35d0*/  SYNCS.ARRIVE.TRANS64.RED.A1T0 RZ, [R4+URZ], RZ ;  /* 0x000000ff04ff79a7 */ /* 0x0003ea00081004ff */
[----:B------:R-:W-:Y:S01]  /*35e0*/  IMAD.U32 R7, RZ, RZ, UR4 ;  /* 0x00000004ff077e24 */ /* 0x000fe2000f8e00ff */
[----:B------:R-:W2:Y:S04]  /*35f0*/  SYNCS.PHASECHK.TRANS64.TRYWAIT P0, [UR5+0x1e0], R5 ;  /* 0x0001e005ff0075a7 */ /* 0x000ea80008001105 */
[----:B------:R-:W-:Y:S01]  /*3600*/  PRMT R6, R2, 0x654, R7 ;  /* 0x0000065402067816 */ /* 0x000fe20000000007 */
[----:B-1----:R-:W-:Y:S01]  /*3610*/  @!P2 IMAD.MOV.U32 R4, RZ, RZ, 0x10 ;  /* 0x00000010ff04a424 */ /* 0x002fe200078e00ff */
[----:B--2---:R-:W-:Y:S06]  /*3620*/  @!P0 BRA `(.L_x_66) ;  /* 0x0000004400688947 */ /* 0x004fec0003800000 */
.L_x_177:
[----:B------:R-:W-:Y:S01]  /*3630*/  ULEA UR4, UR6, UR37, 0x4 ;  /* 0x0000002506047291 */ /* 0x000fe2000f8e20ff */
[----:B------:R-:W-:Y:S01]  /*3640*/  SEL R3, R6, R3, !P2 ;  /* 0x0000000306037207 */ /* 0x000fe20005000000 */
[----:B------:R-:W-:Y:S01]  /*3650*/  UIADD3 UR5, UPT, UPT, UR5, 0x1d0, URZ ;  /* 0x000001d005057890 */ /* 0x000fe2000fffe0ff */
[----:B-1----:R-:W-:Y:S01]  /*3660*/  LEA R0, R11, UR37, 0x3 ;  /* 0x000000250b007c11 */ /* 0x002fe2000f8e18ff */
[----:B------:R-:W-:Y:S01]  /*3670*/  UIADD3 UR4, UPT, UPT, UR4, 0x260, URZ ;  /* 0x0000026004047890 */ /* 0x000fe2000fffe0ff */
[----:B------:R-:W-:Y:S01]  /*3680*/  SHF.L.U32 R5, R10, 0x1f, RZ ;  /* 0x0000001f0a057819 */ /* 0x000fe200000006ff */
[----:B------:R1:W-:Y:S01]  /*3690*/  @!P2 SYNCS.ARRIVE.TRANS64.RED RZ, [R3+URZ], R4 ;  /* 0x0000000403ffa9a7 */ /* 0x0003e200080004ff */
[----:B------:R-:W-:Y:S01]  /*36a0*/  UIADD3 UR6, UPT, UPT, UR6, 0x1, URZ ;  /* 0x0000000106067890 */ /* 0x000fe2000fffe0ff */
[----:B------:R-:W-:-:S03]  /*36b0*/  VIADD R8, R8, 0x1 ;  /* 0x0000000108087836 */ /* 0x000fc60000000000 */
[----:B------:R-:W-:Y:S02]  /*36c0*/  UISETP.NE.AND UP0, UPT, UR6, 0x2, UPT ;  /* 0x000000020600788c */ /* 0x000fe4000bf05270 */
[----:B------:R-:W-:Y:S06]  /*36d0*/  UGETNEXTWORKID.BROADCAST [UR4], [UR5] ;  /* 0x00000000040073ca */ /* 0x000fec0008000100 */
[----:B------:R-:W-:Y:S01]  /*36e0*/  USEL UR4, URZ, 0x1, UP0 ;  /* 0x00000001ff047887 */ /* 0x000fe20008000000 */
[----:B------:R-:W-:Y:S01]  /*36f0*/  ISETP.NE.AND P0, PT, R8, 0x2, PT ;  /* 0x000000020800780c */ /* 0x000fe20003f05270 */
[----:B------:R-:W-:Y:S01]  /*3700*/  USEL UR6, UR6, URZ, UP0 ;  /* 0x000000ff06067287 */ /* 0x000fe20008000000 */
[----:B------:R-:W2:Y:S03]  /*3710*/  SYNCS.PHASECHK.TRANS64.TRYWAIT P1, [R0+URZ+0x1d0], R5 ;  /* 0x0001d005000075a7 */ /* 0x000ea600080211ff */
[----:B------:R-:W-:Y:S01]  /*3720*/  LOP3.LUT R12, R12, UR4, RZ, 0x3c, !PT ;  /* 0x000000040c0c7c12 */ /* 0x000fe2000f8e3cff */
[----:B-12---:R-:W-:Y:S07]  /*3730*/  @!P1 BRA `(.L_x_67) ;  /* 0x00000044003c9947 */ /* 0x006fee0003800000 */
.L_x_178:
[C---:B------:R-:W-:Y:S01]  /*3740*/  LEA R4, R11.reuse, UR37, 0x4 ;  /* 0x000000250b047c11 */ /* 0x040fe2000f8e20ff */
[----:B-1----:R-:W-:Y:S01]  /*3750*/  VIADD R0, R0, 0x1e0 ;  /* 0x000001e000007836 */ /* 0x002fe20000000000 */
[----:B------:R-:W-:Y:S01]  /*3760*/  SEL R8, R8, RZ, P0 ;  /* 0x000000ff08087207 */ /* 0x000fe20000000000 */
[----:B------:R-:W-:-:S03]  /*3770*/  VIADD R11, R11, 0x1 ;  /* 0x000000010b0b7836 */ /* 0x000fc60000000000 */
[----:B------:R-:W1:Y:S01]  /*3780*/  LDS.128 R4, [R4+0x260] ;  /* 0x0002600004047984 */ /* 0x000e620000000c00 */
[----:B------:R-:W-:Y:S02]  /*3790*/  PRMT R0, RZ, 0x654, R0 ;  /* 0x00000654ff007816 */ /* 0x000fe40000000000 */
[C---:B------:R-:W-:Y:S01]  /*37a0*/  ISETP.NE.AND P1, PT, R11.reuse, 0x2, PT ;  /* 0x000000020b00780c */ /* 0x040fe20003f25270 */
[----:B------:R-:W-:Y:S01]  /*37b0*/  @!PT LDS RZ, [RZ] ;  /* 0x00000000fffff984 */ /* 0x000fe20000000800 */
[----:B------:R-:W-:Y:S01]  /*37c0*/  @!PT LDS RZ, [RZ] ;  /* 0x00000000fffff984 */ /* 0x000fe20000000800 */
[----:B------:R-:W-:Y:S01]  /*37d0*/  @!PT LDS RZ, [RZ] ;  /* 0x00000000fffff984 */ /* 0x000fe20000000800 */
[----:B------:R-:W-:Y:S01]  /*37e0*/  @!PT LDS RZ, [RZ] ;  /* 0x00000000fffff984 */ /* 0x000fe20000000800 */
[----:B------:R2:W-:Y:S06]  /*37f0*/  MEMBAR.ALL.CTA ;  /* 0x0000000000007992 */ /* 0x0005ec0000008000 */
[----:B--2---:R-:W2:Y:S01]  /*3800*/  FENCE.VIEW.ASYNC.S ;  /* 0x00000000000073c6 */ /* 0x004ea20000000000 */
[----:B------:R-:W-:Y:S01]  /*3810*/  SEL R11, R11, RZ, P1 ;  /* 0x000000ff0b0b7207 */ /* 0x000fe20000800000 */
[----:B--2---:R2:W-:Y:S01]  /*3820*/  SYNCS.ARRIVE.TRANS64.RED.A1T0 RZ, [R0+URZ], RZ ;  /* 0x000000ff00ff79a7 */ /* 0x0045e200081004ff */
[----:B-1----:R-:W-:-:S02]  /*3830*/  LOP3.LUT P3, RZ, R6, 0x1, RZ, 0xc0, !PT ;  /* 0x0000000106ff7812 */ /* 0x002fc4000786c0ff */
[----:B------:R-:W-:-:S04]  /*3840*/  SEL R5, RZ, 0x1, P1 ;  /* 0x00000001ff057807 */ /* 0x000fc80000800000 */
[----:B------:R-:W-:Y:S02]  /*3850*/  LOP3.LUT R10, R10, R5, RZ, 0x3c, !PT ;  /* 0x000000050a0a7212 */ /* 0x000fe400078e3cff */
[----:B--2---:R-:W-:-:S04]  /*3860*/  SEL R0, RZ, 0x1, P0 ;  /* 0x00000001ff007807 */ /* 0x004fc80000000000 */
[----:B------:R-:W-:Y:S01]  /*3870*/  LOP3.LUT R9, R9, R0, RZ, 0x3c, !PT ;  /* 0x0000000009097212 */ /* 0x000fe200078e3cff */
[----:B------:R-:W-:Y:S06]  /*3880*/  @P3 BRA `(.L_x_68) ;  /* 0xfffffffc002c3947 */ /* 0x000fec000383ffff */
[----:B------:R-:W-:Y:S01]  /*3890*/  ULEA UR5, UR6, UR37, 0x3 ;  /* 0x0000002506057291 */ /* 0x000fe2000f8e18ff */
[----:B------:R-:W-:-:S08]  /*38a0*/  SHF.L.U32 R3, R12, 0x1f, RZ ;  /* 0x0000001f0c037819 */ /* 0x000fd000000006ff */
[----:B------:R-:W1:Y:S02]  /*38b0*/  SYNCS.PHASECHK.TRANS64 P0, [UR5+0x1e0], R3 ;  /* 0x0001e003ff0075a7 */ /* 0x000e640008001005 */
[----:B-1----:R-:W-:Y:S05]  /*38c0*/  @P0 BRA `(.L_x_69) ;  /* 0x0000000000080947 */ /* 0x002fea0003800000 */
[----:B------:R-:W1:Y:S02]  /*38d0*/  SYNCS.PHASECHK.TRANS64.TRYWAIT P0, [UR5+0x1e0], R3 ;  /* 0x0001e003ff0075a7 */ /* 0x000e640008001105 */
[----:B-1----:R-:W-:Y:S05]  /*38e0*/  @!P0 BRA `(.L_x_70) ;  /* 0x0000004000e48947 */ /* 0x002fea0003800000 */
.L_x_69:
[----:B------:R-:W-:-:S04]  /*38f0*/  UIADD3 UR4, UPT, UPT, UR6, 0x1, URZ ;  /* 0x0000000106047890 */ /* 0x000fc8000fffe0ff */
[----:B------:R-:W-:-:S04]  /*3900*/  UISETP.NE.AND UP0, UPT, UR4, 0x2, UPT ;  /* 0x000000020400788c */ /* 0x000fc8000bf05270 */
[----:B------:R-:W-:Y:S02]  /*3910*/  USEL UR7, URZ, 0x1, UP0 ;  /* 0x00000001ff077887 */ /* 0x000fe40008000000 */
[----:B------:R-:W-:-:S04]  /*3920*/  USEL UR4, UR4, URZ, UP0 ;  /* 0x000000ff04047287 */ /* 0x000fc80008000000 */
[----:B------:R-:W-:Y:S01]  /*3930*/  ULEA UR4, UR4, UR37, 0x3 ;  /* 0x0000002504047291 */ /* 0x000fe2000f8e18ff */
[----:B-1----:R-:W-:-:S04]  /*3940*/  LOP3.LUT R3, R12, UR7, RZ, 0x3c, !PT ;  /* 0x000000070c037c12 */ /* 0x002fc8000f8e3cff */
[----:B------:R-:W-:-:S04]  /*3950*/  SHF.L.U32 R0, R3, 0x1f, RZ ;  /* 0x0000001f03007819 */ /* 0x000fc800000006ff */
[----:B------:R-:W1:Y:S02]  /*3960*/  SYNCS.PHASECHK.TRANS64 P0, [UR4+0x1e0], R0 ;  /* 0x0001e000ff0075a7 */ /* 0x000e640008001004 */
[----:B-1----:R-:W-:Y:S05]  /*3970*/  @P0 EXIT ;  /* 0x000000000000094d */ /* 0x002fea0003800000 */
[----:B------:R-:W-:Y:S02]  /*3980*/  SHF.L.U32 R3, R3, 0x1f, RZ ;  /* 0x0000001f03037819 */ /* 0x000fe400000006ff */
[----:B------:R-:W-:-:S07]  /*3990*/  MOV R0, UR4 ;  /* 0x0000000400007c02 */ /* 0x000fce0008000f00 */
.L_x_71:
[----:B-1----:R1:W2:Y:S02]  /*39a0*/  SYNCS.PHASECHK.TRANS64.TRYWAIT P0, [R0+URZ+0x1e0], R3 ;  /* 0x0001e003000075a7 */ /* 0x0022a400080011ff */
[----:B--2---:R-:W-:Y:S05]  /*39b0*/  @!P0 NANOSLEEP.SYNCS 0x989680 ;  /* 0x009896800000895d */ /* 0x004fea0003900000 */
[----:B------:R-:W2:Y:S02]  /*39c0*/  @!P0 SYNCS.PHASECHK.TRANS64 P0, [R0+URZ+0x1e0], R3 ;  /* 0x0001e003000085a7 */ /* 0x000ea400080010ff */
[----:B--2---:R-:W-:Y:S05]  /*39d0*/  @P0 EXIT ;  /* 0x000000000000094d */ /* 0x004fea0003800000 */
[----:B------:R-:W-:Y:S05]  /*39e0*/  BRA `(.L_x_71) ;  /* 0xfffffffc00ec7947 */ /* 0x000fea000383ffff */
.L_x_64:
[----:B------:R-:W-:-:S09]  /*39f0*/  UISETP.NE.AND UP1, UPT, UR8, URZ, UPT ;  /* 0x000000ff0800728c */ /* 0x000fd2000bf25270 */
[----:B------:R-:W-:Y:S05]  /*3a00*/  BRA.U UP1, `(.L_x_72) ;  /* 0x0000000d018c7547 */ /* 0x000fea000b800000 */
[----:B------:R-:W-:Y:S01]  /*3a10*/  UMOV UR4, 0x40 ;  /* 0x0000004000047882 */ /* 0x000fe20000000000 */
[----:B------:R-:W-:Y:S01]  /*3a20*/  NOP ;  /* 0x0000000000007918 */ /* 0x000fe20000000000 */
[----:B------:R-:W-:Y:S01]  /*3a30*/  ULEA UR4, UR37, UR4, 0x18 ;  /* 0x0000000425047291 */ /* 0x000fe2000f8ec0ff */
[----:B------:R-:W-:Y:S02]  /*3a40*/  UMOV UR5, 0x400 ;  /* 0x0000040000057882 */ /* 0x000fe40000000000 */
[----:B------:R-:W-:-:S06]  /*3a50*/  ULEA UR37, UR37, UR5, 0x18 ;  /* 0x0000000525257291 */ /* 0x000fcc000f8ec0ff */
[----:B------:R-:W1:Y:S02]  /*3a60*/  LDS.U8 R0, [UR4+0x1c] ;  /* 0x00001c04ff007984 */ /* 0x000e640008000000 */
[----:B-1----:R-:W-:-:S13]  /*3a70*/  ISETP.NE.AND P0, PT, R0, RZ, PT ;  /* 0x000000ff0000720c */ /* 0x002fda0003f05270 */
[----:B------:R-:W-:Y:S05]  /*3a80*/  @P0 BRA `(.L_x_73) ;  /* 0x0000000000580947 */ /* 0x000fea0003800000 */
[----:B------:R-:W-:-:S13]  /*3a90*/  ELECT P0, URZ, PT ;  /* 0x0000000000ff782f */ /* 0x000fda0003800000 */
[----:B------:R-:W-:Y:S05]  /*3aa0*/  @!P0 BRA `(.L_x_74) ;  /* 0x0000000000608947 */ /* 0x000fea0003800000 */
[----:B------:R-:W-:Y:S01]  /*3ab0*/  UMOV UR5, 0x10 ;  /* 0x0000001000057882 */ /* 0x000fe20000000000 */
[----:B------:R-:W-:Y:S01]  /*3ac0*/  HFMA2 R0, -RZ, RZ, 0, 5.9604644775390625e-08 ;  /* 0x00000001ff007431 */ /* 0x000fe200000001ff */
[----:B------:R-:W-:-:S03]  /*3ad0*/  MOV R2, 0xffff ;  /* 0x0000ffff00027802 */ /* 0x000fc60000000f00 */
[----:B------:R-:W-:Y:S04]  /*3ae0*/  DEPBAR.LE SB1, 0x36 ;  /* 0x00009d800000791a */ /* 0x000fe80000000000 */
[----:B------:R-:W1:Y:S02]  /*3af0*/  UTCATOMSWS.FIND_AND_SET.ALIGN UP0, UR5, UR5 ;  /* 0x00000005000575e3 */ /* 0x000e640008000800 */
[----:B-1----:R-:W-:Y:S01]  /*3b00*/  MOV R3, UR5 ;  /* 0x0000000500037c02 */ /* 0x002fe20008000f00 */
[----:B------:R-:W-:Y:S06]  /*3b10*/  BRA.U UP0, `(.L_x_75) ;  /* 0x0000000100187547 */ /* 0x000fec000b800000 */
.L_x_76:
[----:B------:R-:W-:Y:S05]  /*3b20*/  NANOSLEEP 0x64 ;  /* 0x000000640000795d */ /* 0x000fea0003800000 */
[----:B------:R-:W-:-:S05]  /*3b30*/  UMOV UR5, 0x10 ;  /* 0x0000001000057882 */ /* 0x000fca0000000000 */
[----:B------:R-:W-:Y:S04]  /*3b40*/  DEPBAR.LE SB1, 0x36 ;  /* 0x00009d800000791a */ /* 0x000fe80000000000 */
[----:B------:R-:W1:Y:S02]  /*3b50*/  UTCATOMSWS.FIND_AND_SET.ALIGN UP0, UR5, UR5 ;  /* 0x00000005000575e3 */ /* 0x000e640008000800 */
[----:B-1----:R-:W-:Y:S01]  /*3b60*/  MOV R3, UR5 ;  /* 0x0000000500037c02 */ /* 0x002fe20008000f00 */
[----:B------:R-:W-:Y:S05]  /*3b70*/  BRA.U !UP0, `(.L_x_76) ;  /* 0xfffffffd08e87547 */ /* 0x000fea000b83ffff */
.L_x_75:
[-C--:B------:R-:W-:Y:S02]  /*3b80*/  SHF.L.U32 R2, R2, R3.reuse, RZ ;  /* 0x0000000302027219 */ /* 0x080fe400000006ff */
[----:B------:R-:W-:Y:S01]  /*3b90*/  SHF.L.U32 R0, R0, R3, RZ ;  /* 0x0000000300007219 */ /* 0x000fe200000006ff */
[----:B------:R-:W-:Y:S02]  /*3ba0*/  IMAD.SHL.U32 R3, R3, 0x20, RZ ;  /* 0x0000002003037824 */ /* 0x000fe400078e00ff */
[----:B------:R1:W-:Y:S04]  /*3bb0*/  ATOMS.OR RZ, [UR4+0x14], R2 ;  /* 0x00001402ffff798c */ /* 0x0003e8000b000004 */
[----:B------:R1:W-:Y:S04]  /*3bc0*/  ATOMS.OR RZ, [UR4+0x18], R0 ;  /* 0x00001800ffff798c */ /* 0x0003e8000b000004 */
[----:B------:R1:W-:Y:S01]  /*3bd0*/  STS [UR37+0x280], R3 ;  /* 0x00028003ff007988 */ /* 0x0003e20008000825 */
[----:B------:R-:W-:Y:S05]  /*3be0*/  BRA `(.L_x_74) ;  /* 0x0000000000107947 */ /* 0x000fea0003800000 */
.L_x_73:
[----:B------:R-:W-:Y:S02]  /*3bf0*/  MOV R0, 0xffffffff ;  /* 0xffffffff00007802 */ /* 0x000fe40000000f00 */
[----:B------:R-:W-:-:S03]  /*3c00*/  MOV R2, 0x3c30 ;  /* 0x00003c3000027802 */ /* 0x000fc60000000f00 */
[----:B------:R1:W-:Y:S04]  /*3c10*/  STS [UR37+0x280], R0 ;  /* 0x00028000ff007988 */ /* 0x0003e80008000825 */
[----:B-1-3-5:R-:W-:Y:S05]  /*3c20*/  CALL.REL.NOINC `($__internal_1_$__cuda_sm10x_tcgen05_guardrail_trap_phase_invalid_during_alloc) ;  /* 0x0000004400607944 */ /* 0x02afea0003c00000 */
.L_x_74:
[----:B------:R-:W-:Y:S05]  /*3c30*/  WARPSYNC.ALL ;  /* 0x0000000000007948 */ /* 0x000fea0003800000 */
[----:B------:R-:W2:Y:S01]  /*3c40*/  S2UR UR6, SR_CgaCtaId ;  /* 0x00000000000679c3 */ /* 0x000ea20000008800 */
[----:B------:R-:W-:Y:S01]  /*3c50*/  UMOV UR4, 0x400 ;  /* 0x0000040000047882 */ /* 0x000fe20000000000 */
[----:B------:R-:W-:-:S06]  /*3c60*/  NOP ;  /* 0x0000000000007918 */ /* 0x000fcc0000000000 */
[----:B------:R-:W-:Y:S06]  /*3c70*/  BAR.ARV 0x6, 0xa0 ;  /* 0x0182800000007b1d */ /* 0x000fec0000002000 */
[----:B------:R-:W4:Y:S01]  /*3c80*/  LDCU UR7, c[0x0][0x38c] ;  /* 0x00007180ff0777ac */ /* 0x000f220008000800 */
[----:B------:R-:W-:Y:S01]  /*3c90*/  IMAD.MOV.U32 R11, RZ, RZ, 0x1 ;  /* 0x00000001ff0b7424 */ /* 0x000fe200078e00ff */
[----:B------:R-:W-:Y:S01]  /*3ca0*/  CS2R R8, SRZ ;  /* 0x0000000000087805 */ /* 0x000fe2000001ff00 */
[----:B------:R-:W-:Y:S01]  /*3cb0*/  IMAD.MOV.U32 R10, RZ, RZ, RZ ;  /* 0x000000ffff0a7224 */ /* 0x000fe200078e00ff */
[----:B------:R-:W-:Y:S01]  /*3cc0*/  UMOV UR16, URZ ;  /* 0x000000ff00107c82 */ /* 0x000fe20008000000 */
[----:B------:R-:W-:Y:S01]  /*3cd0*/  UMOV UR15, URZ ;  /* 0x000000ff000f7c82 */ /* 0x000fe20008000000 */
[----:B------:R-:W-:Y:S01]  /*3ce0*/  UMOV UR22, 0x0 ;  /* 0x0000000000167882 */ /* 0x000fe20000000000 */
[----:B------:R-:W-:Y:S01]  /*3cf0*/  UMOV UR23, 0x4118490 ;  /* 0x0411849000177882 */ /* 0x000fe20000000000 */
[----:B------:R-:W-:Y:S01]  /*3d00*/  UMOV UR20, 0x0 ;  /* 0x0000000000147882 */ /* 0x000fe20000000000 */
[----:B------:R-:W-:Y:S01]  /*3d10*/  UMOV UR21, 0x4118490 ;  /* 0x0411849000157882 */ /* 0x000fe20000000000 */
[----:B--2---:R-:W-:Y:S01]  /*3d20*/  ULEA UR6, UR6, UR4, 0x18 ;  /* 0x0000000406067291 */ /* 0x004fe2000f8ec0ff */
[----:B------:R-:W2:Y:S03]  /*3d30*/  LDCU UR4, c[0x0][0x38c] ;  /* 0x00007180ff0477ac */ /* 0x000ea60008000800 */
[----:B------:R-:W-:-:S02]  /*3d40*/  UIADD3 UR18, UPT, UPT, UR6, 0x2600, URZ ;  /* 0x0000260006127890 */ /* 0x000fc4000fffe0ff */
[----:B----4-:R-:W-:-:S03]  /*3d50*/  UIADD3 UR7, UPT, UPT, UR7, 0x3f, URZ ;  /* 0x0000003f07077890 */ /* 0x010fc6000fffe0ff */
[----:B-1----:R-:W1:Y:S01]  /*3d60*/  LDS R0, [UR6+0x280] ;  /* 0x00028006ff007984 */ /* 0x002e620008000800 */
[----:B------:R-:W-:Y:S02]  /*3d70*/  UIADD3 UR17, UPT, UPT, UR6, 0x1d600, URZ ;  /* 0x0001d60006117890 */ /* 0x000fe4000fffe0ff */
[----:B------:R-:W-:Y:S02]  /*3d80*/  USHF.R.S32.HI UR5, URZ, 0x1f, UR7 ;  /* 0x0000001fff057899 */ /* 0x000fe40008011407 */
[----:B------:R-:W-:Y:S02]  /*3d90*/  USHF.R.U32.HI UR18, URZ, 0x4, UR18 ;  /* 0x00000004ff127899 */ /* 0x000fe40008011612 */
[----:B------:R-:W-:Y:S02]  /*3da0*/  ULEA.HI UR5, UR5, UR7, URZ, 0x6 ;  /* 0x0000000705057291 */ /* 0x000fe4000f8f30ff */
[----:B------:R-:W-:Y:S02]  /*3db0*/  USHF.R.U32.HI UR17, URZ, 0x4, UR17 ;  /* 0x00000004ff117899 */ /* 0x000fe40008011611 */
[----:B------:R-:W-:-:S02]  /*3dc0*/  USHF.R.S32.HI UR5, URZ, 0x6, UR5 ;  /* 0x00000006ff057899 */ /* 0x000fc40008011405 */
[----:B------:R-:W-:Y:S02]  /*3dd0*/  ULOP3.LUT UR18, UR18, 0x3fff, URZ, 0xc0, !UPT ;  /* 0x00003fff12127892 */ /* 0x000fe4000f8ec0ff */
[----:B------:R-:W-:Y:S02]  /*3de0*/  UISETP.LT.AND UP0, UPT, UR5, 0x1, UPT ;  /* 0x000000010500788c */ /* 0x000fe4000bf01270 */
[----:B------:R-:W-:Y:S02]  /*3df0*/  ULOP3.LUT UR17, UR17, 0x3fff, URZ, 0xc0, !UPT ;  /* 0x00003fff11117892 */ /* 0x000fe4000f8ec0ff */
[----:B------:R-:W-:Y:S02]  /*3e00*/  USEL UR10, UR5, 0x1, !UP0 ;  /* 0x00000001050a7887 */ /* 0x000fe4000c000000 */
[----:B--2---:R-:W-:Y:S02]  /*3e10*/  UISETP.GE.AND UP3, UPT, UR4, 0x1, UPT ;  /* 0x000000010400788c */ /* 0x004fe4000bf66270 */
[----:B------:R-:W-:Y:S01]  /*3e20*/  UIADD3 UR10, UPT, UPT, -UR10, URZ, URZ ;  /* 0x000000ff0a0a7290 */ /* 0x000fe2000fffe1ff */
[----:B-1----:R-:W-:-:S15]  /*3e30*/  R2UR UR19, R0 ;  /* 0x00000000001372ca */ /* 0x002fde00000e0000 */
.L_x_83:
[----:B------:R-:W-:Y:S02]  /*3e40*/  LEA R0, R10, UR6, 0x3 ;  /* 0x000000060a007c11 */ /* 0x000fe4000f8e18ff */
[----:B------:R-:W-:Y:S02]  /*3e50*/  SHF.L.U32 R5, R9, 0x1f, RZ ;  /* 0x0000001f09057819 */ /* 0x000fe400000006ff */
[----:B------:R-:W-:Y:S01]  /*3e60*/  PLOP3.LUT P0, PT, PT, PT, UP3, 0x80, 0x8 ;  /* 0x000000000008781c */ /* 0x000fe20003f0f038 */
[----:B------:R-:W-:Y:S01]  /*3e70*/  VIADD R3, R0, 0x1e0 ;  /* 0x000001e000037836 */ /* 0x000fe20000000000 */
[----:B-1----:R-:W1:Y:S02]  /*3e80*/  SYNCS.PHASECHK.TRANS64.TRYWAIT P1, [R0+URZ+0x1d0], R5 ;  /* 0x0001d005000075a7 */ /* 0x002e6400080211ff */
[----:B-1--4-:R-:W-:Y:S09]  /*3e90*/  @!P1 BRA `(.L_x_77) ;  /* 0x0000003c00909947 */ /* 0x012ff20003800000 */
.L_x_180:
[----:B------:R-:W-:Y:S01]  /*3ea0*/  LEA R4, R10, UR6, 0x4 ;  /* 0x000000060a047c11 */ /* 0x000fe2000f8e20ff */
[----:B------:R-:W-:Y:S01]  /*3eb0*/  @UP3 ULEA UR4, UR15, UR6, 0x3 ;  /* 0x000000060f043291 */ /* 0x000fe2000f8e18ff */
[----:B------:R-:W-:Y:S01]  /*3ec0*/  PLOP3.LUT P2, PT, PT, PT, PT, 0x80, 0x8 ;  /* 0x000000000008781c */ /* 0x000fe20003f4f070 */
[----:B------:R-:W-:Y:S01]  /*3ed0*/  ULEA UR8, UR16, UR6, 0x3 ;  /* 0x0000000610087291 */ /* 0x000fe2000f8e18ff */
[----:B------:R-:W-:Y:S02]  /*3ee0*/  PRMT R3, RZ, 0x654, R3 ;  /* 0x00000654ff037816 */ /* 0x000fe40000000003 */
[----:B-1----:R-:W1:Y:S01]  /*3ef0*/  LDS.128 R4, [R4+0x260] ;  /* 0x0002600004047984 */ /* 0x002e620000000c00 */
[----:B------:R-:W-:Y:S02]  /*3f00*/  @P0 SHF.L.U32 R2, R8, 0x1f, RZ ;  /* 0x0000001f08020819 */ /* 0x000fe400000006ff */
[----:B------:R-:W-:Y:S01]  /*3f10*/  SHF.L.U32 R0, R11, 0x1f, RZ ;  /* 0x0000001f0b007819 */ /* 0x000fe200000006ff */
[----:B------:R-:W-:Y:S01]  /*3f20*/  @!PT LDS RZ, [RZ] ;  /* 0x00000000fffff984 */ /* 0x000fe20000000800 */
[----:B------:R-:W-:Y:S01]  /*3f30*/  @!PT LDS RZ, [RZ] ;  /* 0x00000000fffff984 */ /* 0x000fe20000000800 */
[----:B------:R-:W-:Y:S01]  /*3f40*/  @!PT LDS RZ, [RZ] ;  /* 0x00000000fffff984 */ /* 0x000fe20000000800 */
[----:B------:R-:W-:Y:S01]  /*3f50*/  @!PT LDS RZ, [RZ] ;  /* 0x00000000fffff984 */ /* 0x000fe20000000800 */
[----:B------:R2:W-:Y:S06]  /*3f60*/  MEMBAR.ALL.CTA ;  /* 0x0000000000007992 */ /* 0x0005ec0000008000 */
[----:B--2---:R-:W2:Y:S02]  /*3f70*/  FENCE.VIEW.ASYNC.S ;  /* 0x00000000000073c6 */ /* 0x004ea40000000000 */
[----:B--2---:R2:W-:Y:S01]  /*3f80*/  SYNCS.ARRIVE.TRANS64.RED.A1T0 RZ, [R3+URZ], RZ ;  /* 0x000000ff03ff79a7 */ /* 0x0045e200081004ff */
[----:B------:R2:W4:Y:S01]  /*3f90*/  @P0 SYNCS.PHASECHK.TRANS64.TRYWAIT P2, [UR4], R2 ;  /* 0x00000002ff0005a7 */ /* 0x0005220008041104 */
[----:B------:R-:W-:Y:S01]  /*3fa0*/  ULEA.HI UR4, UR16, UR16, URZ, 0x1 ;  /* 0x0000001010047291 */ /* 0x000fe2000f8f08ff */
[----:B-1----:R-:W-:-:S03]  /*3fb0*/  LOP3.LUT P1, RZ, R6, 0x1, RZ, 0xc0, !PT ;  /* 0x0000000106ff7812 */ /* 0x002fc6000782c0ff */
[----:B------:R-:W-:Y:S02]  /*3fc0*/  USHF.L.U32 UR9, UR4, 0x5, URZ ;  /* 0x0000000504097899 */ /* 0x000fe400080006ff */
[----:B------:R-:W-:Y:S02]  /*3fd0*/  ULOP3.LUT UR4, UR4, 0xffe, URZ, 0xc0, !UPT ;  /* 0x00000ffe04047892 */ /* 0x000fe4000f8ec0ff */
[----:B------:R-:W-:Y:S02]  /*3fe0*/  ULOP3.LUT UR9, UR9, 0xffffffc0, URZ, 0xc0, !UPT ;  /* 0xffffffc009097892 */ /* 0x000fe4000f8ec0ff */
[----:B------:R-:W-:Y:S02]  /*3ff0*/  UIADD3 UR4, UPT, UPT, -UR4, UR16, URZ ;  /* 0x0000001004047290 */ /* 0x000fe4000fffe1ff */
[----:B------:R-:W-:Y:S01]  /*4000*/  UIADD3 UR9, UPT, UPT, UR19, UR9, URZ ;  /* 0x0000000913097290 */ /* 0x000fe2000fffe0ff */
[----:B------:R-:W1:Y:S03]  /*4010*/  SYNCS.PHASECHK.TRANS64.TRYWAIT P0, [UR8+0x210], R0 ;  /* 0x00021000ff0075a7 */ /* 0x000e660008001108 */
[----:B------:R-:W-:Y:S01]  /*4020*/  ULEA UR9, UR4, UR9, 0x14 ;  /* 0x0000000904097291 */ /* 0x000fe2000f8ea0ff */
[----:B-12-4-:R-:W-:Y:S11]  /*4030*/  @!P0 BRA `(.L_x_78) ;  /* 0x0000003c003c8947 */ /* 0x016ff60003800000 */
.L_x_182:
[----:B------:R-:W-:Y:S01]  /*4040*/  IADD3 R10, PT, PT, R10, 0x1, RZ ;  /* 0x000000010a0a7810 */ /* 0x000fe20007ffe0ff */
[----:B------:R-:W-:Y:S06]  /*4050*/  BRA.U !UP3, `(.L_x_79) ;  /* 0x000000010b987547 */ /* 0x000fec000b800000 */
[----:B------:R-:W-:Y:S01]  /*4060*/  UPLOP3.LUT UP4, UPT, UPT, UPT, UPT, 0x40, 0x4 ;  /* 0x000000000004789c */ /* 0x000fe20003f8e870 */
[----:B------:R-:W-:Y:S01]  /*4070*/  UMOV UR14, UR10 ;  /* 0x0000000a000e7c82 */ /* 0x000fe20008000000 */
[----:B------:R-:W-:Y:S01]  /*4080*/  UMOV UR13, UR5 ;  /* 0x00000005000d7c82 */ /* 0x000fe20008000000 */
[----:B------:R-:W-:-:S08]  /*4090*/  UMOV UR12, UR15 ;  /* 0x0000000f000c7c82 */ /* 0x000fd00008000000 */
.L_x_82:
[----:B------:R-:W-:Y:S02]  /*40a0*/  UIADD3 UR14, UPT, UPT, UR14, 0x1, URZ ;  /* 0x000000010e0e7890 */ /* 0x000fe4000fffe0ff */
[----:B--2---:R-:W-:Y:S02]  /*40b0*/  ULEA UR7, UR12, UR6, 0x3 ;  /* 0x000000060c077291 */ /* 0x004fe4000f8e18ff */
[----:B------:R-:W-:Y:S01]  /*40c0*/  UISETP.NE.AND UP0, UPT, UR14, URZ, UPT ;  /* 0x000000ff0e00728c */ /* 0x000fe2000bf05270 */
[----:B----4-:R-:W-:Y:S10]  /*40d0*/  @P2 BRA `(.L_x_80) ;  /* 0x00000000000c2947 */ /* 0x010ff40003800000 */
[----:B-1----:R-:W-:Y:S04]  /*40e0*/  SHF.L.U32 R3, R8, 0x1f, RZ ;  /* 0x0000001f08037819 */ /* 0x002fe800000006ff */
[----:B------:R-:W1:Y:S02]  /*40f0*/  SYNCS.PHASECHK.TRANS64.TRYWAIT P0, [UR7], R3 ;  /* 0x00000003ff0075a7 */ /* 0x000e640008001107 */
[----:B-1----:R-:W-:Y:S05]  /*4100*/  @!P0 BRA `(.L_x_81) ;  /* 0x0000003c00208947 */ /* 0x002fea0003800000 */
.L_x_80:
[----:B------:R-:W-:Y:S01]  /*4110*/  UISETP.NE.AND UP1, UPT, UR13, 0x1, UPT ;  /* 0x000000010d00788c */ /* 0x000fe2000bf25270 */
[----:B------:R-:W-:Y:S01]  /*4120*/  PLOP3.LUT P2, PT, PT, PT, PT, 0x80, 0x8 ;  /* 0x000000000008781c */ /* 0x000fe20003f4f070 */
[----:B------:R-:W-:Y:S02]  /*4130*/  UIADD3 UR15, UPT, UPT, UR12, 0x1, URZ ;  /* 0x000000010c0f7890 */ /* 0x000fe4000fffe0ff */
[----:B------:R-:W-:Y:S02]  /*4140*/  ULEA UR24, UR12, UR18, 0x8 ;  /* 0x000000120c187291 */ /* 0x000fe4000f8e40ff */
[----:B------:R-:W-:Y:S01]  /*4150*/  UISETP.NE.AND UP2, UPT, UR15, 0x1b, UPT ;  /* 0x0000001b0f00788c */ /* 0x000fe2000bf45270 */
[----:B------:R-:W-:Y:S01]  /*4160*/  PLOP3.LUT P0, PT, PT, PT, UP1, 0x80, 0x8 ;  /* 0x000000000008781c */ /* 0x000fe20003f0f018 */
[----:B------:R-:W-:Y:S02]  /*4170*/  ULEA UR26, UR12, UR17, 0x8 ;  /* 0x000000110c1a7291 */ /* 0x000fe4000f8e40ff */
[----:B------:R-:W-:Y:S02]  /*4180*/  USEL UR11, URZ, 0x1, UP2 ;  /* 0x00000001ff0b7887 */ /* 0x000fe40009000000 */
[----:B------:R-:W-:Y:S02]  /*4190*/  USEL UR15, UR15, URZ, UP2 ;  /* 0x000000ff0f0f7287 */ /* 0x000fe40009000000 */
[----:B------:R-:W-:Y:S02]  /*41a0*/  UIADD3 UR30, UPT, UPT, UR24, 0x80, URZ ;  /* 0x00000080181e7890 */ /* 0x000fe4000fffe0ff */
[----:B------:R-:W-:Y:S01]  /*41b0*/  @UP1 ULEA UR4, UR15, UR6, 0x3 ;  /* 0x000000060f041291 */ /* 0x000fe2000f8e18ff */
[----:B------:R-:W-:Y:S01]  /*41c0*/  LOP3.LUT R8, R8, UR11, RZ, 0x3c, !PT ;  /* 0x0000000b08087c12 */ /* 0x000fe2000f8e3cff */
[----:B------:R-:W-:Y:S02]  /*41d0*/  UIADD3 UR28, UPT, UPT, UR26, 0x80, URZ ;  /* 0x000000801a1c7890 */ /* 0x000fe4000fffe0ff */
[----:B------:R-:W-:Y:S01]  /*41e0*/  UIADD3 UR7, UPT, UPT, UR7, 0xd8, URZ ;  /* 0x000000d807077890 */ /* 0x000fe2000fffe0ff */
[----:B-1----:R-:W-:Y:S01]  /*41f0*/  @P0 SHF.L.U32 R0, R8, 0x1f, RZ ;  /* 0x0000001f08000819 */ /* 0x002fe200000006ff */
[----:B------:R-:W-:Y:S01]  /*4200*/  UMOV UR25, 0x80004020 ;  /* 0x8000402000197882 */ /* 0x000fe20000000000 */
[----:B------:R-:W-:Y:S01]  /*4210*/  UMOV UR27, 0x80004020 ;  /* 0x80004020001b7882 */ /* 0x000fe20000000000 */
[----:B------:R-:W-:Y:S01]  /*4220*/  UMOV UR31, 0x80004020 ;  /* 0x80004020001f7882 */ /* 0x000fe20000000000 */
[----:B------:R2:W4:Y:S01]  /*4230*/  @P0 SYNCS.PHASECHK.TRANS64.TRYWAIT P2, [UR4], R0 ;  /* 0x00000000ff0005a7 */ /* 0x0005220008041104 */
[----:B------:R-:W-:Y:S01]  /*4240*/  UIADD3 UR13, UPT, UPT, UR13, -0x1, URZ ;  /* 0xffffffff0d0d7890 */ /* 0x000fe2000fffe0ff */
[----:B------:R2:W-:Y:S01]  /*4250*/  UTCQMMA gdesc[UR24], gdesc[UR26], tmem[UR9], tmem[UR22], idesc[UR23], UP4 ;  /* 0x00ff161a180075ea */ /* 0x0005e2000a000309 */
[----:B------:R-:W-:Y:S01]  /*4260*/  UPLOP3.LUT UP4, UPT, UPT, UPT, UPT, 0x80, 0x8 ;  /* 0x000000000008789c */ /* 0x000fe20003f8f070 */
[----:B------:R-:W-:Y:S01]  /*4270*/  UMOV UR29, 0x80004020 ;  /* 0x80004020001d7882 */ /* 0x000fe20000000000 */
[----:B------:R-:W-:Y:S01]  /*4280*/  UMOV UR12, UR15 ;  /* 0x0000000f000c7c82 */ /* 0x000fe20008000000 */
[----:B------:R2:W-:Y:S01]  /*4290*/  UTCQMMA gdesc[UR30], gdesc[UR28], tmem[UR9], tmem[UR20], idesc[UR21], UPT ;  /* 0x00ff141c1e0075ea */ /* 0x0005e2000b800309 */
[----:B------:R2:W-:Y:S01]  /*42a0*/  UTCBAR [UR7], URZ ;  /* 0x000000ff070073e9 */ /* 0x0005e200080000ff */
[----:B------:R-:W-:Y:S06]  /*42b0*/  BRA.U UP0, `(.L_x_82) ;  /* 0xfffffffd00787547 */ /* 0x000fec000b83ffff */
.L_x_79:
[----:B------:R-:W-:Y:S01]  /*42c0*/  UIADD3 UR16, UPT, UPT, UR16, 0x1, URZ ;  /* 0x0000000110107890 */ /* 0x000fe2000fffe0ff */
[C---:B------:R-:W-:Y:S01]  /*42d0*/  ISETP.NE.AND P0, PT, R10.reuse, 0x2, PT ;  /* 0x000000020a00780c */ /* 0x040fe20003f05270 */
[----:B------:R-:W-:Y:S02]  /*42e0*/  UIADD3 UR8, UPT, UPT, UR8, 0x1f0, URZ ;  /* 0x000001f008087890 */ /* 0x000fe4000fffe0ff */
[----:B------:R-:W-:Y:S01]  /*42f0*/  UISETP.NE.AND UP0, UPT, UR16, 0x4, UPT ;  /* 0x000000041000788c */ /* 0x000fe2000bf05270 */
[----:B-12---:R-:W-:Y:S02]  /*4300*/  SEL R0, RZ, 0x1, P0 ;  /* 0x00000001ff007807 */ /* 0x006fe40000000000 */
[----:B------:R-:W-:Y:S01]  /*4310*/  SEL R10, R10, RZ, P0 ;  /* 0x000000ff0a0a7207 */ /* 0x000fe20000000000 */
[----:B------:R-:W-:Y:S01]  /*4320*/  USEL UR4, URZ, 0x1, UP0 ;  /* 0x00000001ff047887 */ /* 0x000fe20008000000 */
[----:B------:R-:W-:Y:S01]  /*4330*/  LOP3.LUT R9, R9, R0, RZ, 0x3c, !PT ;  /* 0x0000000009097212 */ /* 0x000fe200078e3cff */
[----:B------:R-:W-:Y:S01]  /*4340*/  USEL UR16, UR16, URZ, UP0 ;  /* 0x000000ff10107287 */ /* 0x000fe20008000000 */
[----:B------:R1:W-:Y:S03]  /*4350*/  UTCBAR [UR8], URZ ;  /* 0x000000ff080073e9 */ /* 0x0003e600080000ff */
[----:B------:R-:W-:Y:S01]  /*4360*/  LOP3.LUT R11, R11, UR4, RZ, 0x3c, !PT ;  /* 0x000000040b0b7c12 */ /* 0x000fe2000f8e3cff */
[----:B------:R-:W-:Y:S07]  /*4370*/  @P1 BRA `(.L_x_83) ;  /* 0xfffffff800b01947 */ /* 0x000fee000383ffff */
[----:B------:R-:W2:Y:S01]  /*4380*/  S2UR UR4, SR_CgaCtaId ;  /* 0x00000000000479c3 */ /* 0x000ea20000008800 */
[----:B------:R-:W-:Y:S01]  /*4390*/  ELECT P0, URZ, PT ;  /* 0x0000000000ff782f */ /* 0x000fe20003800000 */
[----:B------:R-:W-:Y:S01]  /*43a0*/  IMAD.MOV.U32 R0, RZ, RZ, 0x1 ;  /* 0x00000001ff007424 */ /* 0x000fe200078e00ff */
[----:B------:R-:W-:Y:S01]  /*43b0*/  UIADD3 UR6, UPT, UPT, UR6, 0x210, URZ ;  /* 0x0000021006067890 */ /* 0x000fe2000fffe0ff */
[----:B------:R-:W-:Y:S01]  /*43c0*/  SHF.L.U32 R3, R11, 0x1f, RZ ;  /* 0x0000001f0b037819 */ /* 0x000fe200000006ff */
[----:B------:R-:W-:-:S03]  /*43d0*/  UMOV UR5, 0x40 ;  /* 0x0000004000057882 */ /* 0x000fc60000000000 */
[----:B------:R-:W-:Y:S01]  /*43e0*/  UVIRTCOUNT.DEALLOC.SMPOOL 0x80 ;  /* 0x000000800000784c */ /* 0x000fe20000000000 */
[----:B--2---:R-:W-:Y:S02]  /*43f0*/  ULEA UR4, UR4, UR5, 0x18 ;  /* 0x0000000504047291 */ /* 0x004fe4000f8ec0ff */
[----:B------:R-:W-:-:S07]  /*4400*/  ULEA UR5, UR16, UR6, 0x3 ;  /* 0x0000000610057291 */ /* 0x000fce000f8e18ff */
[----:B------:R2:W-:Y:S02]  /*4410*/  @P0 STS.U8 [UR4+0x1c], R0 ;  /* 0x00001c00ff000988 */ /* 0x0005e40008000004 */
[----:B------:R-:W3:Y:S02]  /*4420*/  SYNCS.PHASECHK.TRANS64.TRYWAIT P0, [UR5], R3 ;  /* 0x00000003ff0075a7 */ /* 0x000ee40008001105 */
[----:B--23--:R-:W-:Y:S05]  /*4430*/  @!P0 BRA `(.L_x_84) ;  /* 0x00000038006c8947 */ /* 0x00cfea0003800000 */
.L_x_185:
[----:B------:R-:W-:-:S04]  /*4440*/  UIADD3 UR7, UPT, UPT, UR16, 0x1, URZ ;  /* 0x0000000110077890 */ /* 0x000fc8000fffe0ff */
[----:B------:R-:W-:-:S04]  /*4450*/  UISETP.NE.AND UP0, UPT, UR7, 0x4, UPT ;  /* 0x000000040700788c */ /* 0x000fc8000bf05270 */
[----:B-1----:R-:W-:Y:S02]  /*4460*/  USEL UR8, URZ, 0x1, UP0 ;  /* 0x00000001ff087887 */ /* 0x002fe40008000000 */
[----:B------:R-:W-:-:S04]  /*4470*/  USEL UR7, UR7, URZ, UP0 ;  /* 0x000000ff07077287 */ /* 0x000fc80008000000 */
[----:B------:R-:W-:Y:S01]  /*4480*/  ULEA UR5, UR7, UR6, 0x3 ;  /* 0x0000000607057291 */ /* 0x000fe2000f8e18ff */
[----:B------:R-:W-:-:S04]  /*4490*/  LOP3.LUT R2, R11, UR8, RZ, 0x3c, !PT ;  /* 0x000000080b027c12 */ /* 0x000fc8000f8e3cff */
[----:B--2---:R-:W-:-:S04]  /*44a0*/  SHF.L.U32 R3, R2, 0x1f, RZ ;  /* 0x0000001f02037819 */ /* 0x004fc800000006ff */
[----:B------:R-:W1:Y:S02]  /*44b0*/  SYNCS.PHASECHK.TRANS64.TRYWAIT P0, [UR5], R3 ;  /* 0x00000003ff0075a7 */ /* 0x000e640008001105 */
[----:B-1----:R-:W-:Y:S05]  /*44c0*/  @!P0 BRA `(.L_x_85) ;  /* 0x0000003800608947 */ /* 0x002fea0003800000 */
.L_x_187:
        /* <DEDUP_REMOVED lines=9> */
.L_x_189:
[----:B------:R-:W-:-:S04]  /*4560*/  UIADD3 UR7, UPT, UPT, UR7, 0x1, URZ ;  /* 0x0000000107077890 */ /* 0x000fc8000fffe0ff */
[----:B------:R-:W-:-:S04]  /*4570*/  UISETP.NE.AND UP0, UPT, UR7, 0x4, UPT ;  /* 0x000000040700788c */ /* 0x000fc8000bf05270 */
[----:B------:R-:W-:Y:S02]  /*4580*/  USEL UR5, URZ, 0x1, UP0 ;  /* 0x00000001ff057887 */ /* 0x000fe40008000000 */
[----:B------:R-:W-:-:S04]  /*4590*/  USEL UR7, UR7, URZ, UP0 ;  /* 0x000000ff07077287 */ /* 0x000fc80008000000 */
[----:B------:R-:W-:Y:S01]  /*45a0*/  ULEA UR7, UR7, UR6, 0x3 ;  /* 0x0000000607077291 */ /* 0x000fe2000f8e18ff */
[----:B-1----:R-:W-:-:S04]  /*45b0*/  LOP3.LUT R3, R2, UR5, RZ, 0x3c, !PT ;  /* 0x0000000502037c12 */ /* 0x002fc8000f8e3cff */
[----:B------:R-:W-:-:S04]  /*45c0*/  SHF.L.U32 R3, R3, 0x1f, RZ ;  /* 0x0000001f03037819 */ /* 0x000fc800000006ff */
[----:B------:R-:W1:Y:S02]  /*45d0*/  SYNCS.PHASECHK.TRANS64.TRYWAIT P0, [UR7], R3 ;  /* 0x00000003ff0075a7 */ /* 0x000e640008001107 */
[----:B-1----:R-:W-:Y:S05]  /*45e0*/  @!P0 BRA `(.L_x_87) ;  /* 0x0000003800488947 */ /* 0x002fea0003800000 */
.L_x_191:
[----:B------:R-:W-:Y:S01]  /*45f0*/  NOP ;  /* 0x0000000000007918 */ /* 0x000fe20000000000 */
[----:B-1----:R-:W1:Y:S01]  /*4600*/  LDS R0, [UR4+0x14] ;  /* 0x00001404ff007984 */ /* 0x002e620008000800 */
[----:B------:R-:W-:Y:S01]  /*4610*/  ULOP3.LUT UR6, UR19, 0xffff, URZ, 0xc0, !UPT ;  /* 0x0000ffff13067892 */ /* 0x000fe2000f8ec0ff */
[----:B------:R-:W-:Y:S01]  /*4620*/  UMOV UR8, 0xffff ;  /* 0x0000ffff00087882 */ /* 0x000fe20000000000 */
[----:B------:R-:W-:Y:S02]  /*4630*/  UMOV UR5, 0x1 ;  /* 0x0000000100057882 */ /* 0x000fe40000000000 */
[----:B------:R-:W-:-:S04]  /*4640*/  USHF.R.U32.HI UR6, URZ, 0x5, UR6 ;  /* 0x00000005ff067899 */ /* 0x000fc80008011606 */
[----:B------:R-:W-:Y:S02]  /*4650*/  USHF.L.U32 UR8, UR8, UR6, URZ ;  /* 0x0000000608087299 */ /* 0x000fe400080006ff */
[----:B------:R-:W-:-:S04]  /*4660*/  USHF.L.U32 UR5, UR5, UR6, URZ ;  /* 0x0000000605057299 */ /* 0x000fc800080006ff */
[----:B-1----:R-:W-:-:S04]  /*4670*/  LOP3.LUT R0, R0, UR8, RZ, 0xc0, !PT ;  /* 0x0000000800007c12 */ /* 0x002fc8000f8ec0ff */
[----:B------:R-:W-:-:S13]  /*4680*/  ISETP.NE.AND P0, PT, R0, UR8, PT ;  /* 0x0000000800007c0c */ /* 0x000fda000bf05270 */
[----:B------:R-:W-:Y:S05]  /*4690*/  @P0 BRA `(.L_x_88) ;  /* 0x0000000000580947 */ /* 0x000fea0003800000 */
[----:B------:R-:W1:Y:S02]  /*46a0*/  LDS R0, [UR4+0x18] ;  /* 0x00001804ff007984 */ /* 0x000e640008000800 */
[----:B-1----:R-:W-:-:S04]  /*46b0*/  LOP3.LUT R0, R0, UR5, RZ, 0xc0, !PT ;  /* 0x0000000500007c12 */ /* 0x002fc8000f8ec0ff */
[----:B------:R-:W-:-:S13]  /*46c0*/  ISETP.NE.AND P0, PT, R0, UR5, PT ;  /* 0x0000000500007c0c */ /* 0x000fda000bf05270 */
[----:B------:R-:W-:Y:S05]  /*46d0*/  @P0 BRA `(.L_x_89) ;  /* 0x00000000003c0947 */ /* 0x000fea0003800000 */
[----:B------:R-:W1:Y:S01]  /*46e0*/  S2R R2, SR_LANEID ;  /* 0x0000000000027919 */ /* 0x000e620000000000 */
[----:B------:R-:W-:Y:S01]  /*46f0*/  ULOP3.LUT UR8, URZ, UR8, URZ, 0x33, !UPT ;  /* 0x00000008ff087292 */ /* 0x000fe2000f8e33ff */
[----:B------:R-:W-:Y:S01]  /*4700*/  LOP3.LUT R4, RZ, UR5, RZ, 0x33, !PT ;  /* 0x00000005ff047c12 */ /* 0x000fe2000f8e33ff */
[----:B------:R-:W-:Y:S02]  /*4710*/  VOTEU.ANY UR7, UPT, PT ;  /* 0x0000000000077886 */ /* 0x000fe400038e0100 */
[----:B------:R-:W-:Y:S01]  /*4720*/  UFLO.U32 UR7, UR7 ;  /* 0x00000007000772bd */ /* 0x000fe200080e0000 */
[----:B------:R-:W2:Y:S01]  /*4730*/  REDUX UR5, R4 ;  /* 0x00000000040573c4 */ /* 0x000ea20000000000 */
[----:B------:R-:W-:-:S06]  /*4740*/  IMAD.U32 R0, RZ, RZ, UR8 ;  /* 0x00000008ff007e24 */ /* 0x000fcc000f8e00ff */
[----:B------:R3:W-:Y:S01]  /*4750*/  UTCATOMSWS.AND URZ, UR8 ;  /* 0x0000000800ff79e3 */ /* 0x0007e20008000000 */
[----:B------:R-:W4:Y:S01]  /*4760*/  REDUX UR6, R0 ;  /* 0x00000000000673c4 */ /* 0x000f220000000000 */
[----:B-1----:R-:W-:Y:S01]  /*4770*/  ISETP.EQ.U32.AND P0, PT, R2, UR7, PT ;  /* 0x0000000702007c0c */ /* 0x002fe2000bf02070 */
[----:B--2---:R-:W-:Y:S01]  /*4780*/  IMAD.U32 R2, RZ, RZ, UR5 ;  /* 0x00000005ff027e24 */ /* 0x004fe2000f8e00ff */
[----:B----4-:R-:W-:-:S11]  /*4790*/  MOV R3, UR6 ;  /* 0x0000000600037c02 */ /* 0x010fd60008000f00 */
[----:B------:R3:W-:Y:S04]  /*47a0*/  @P0 ATOMS.AND RZ, [UR4+0x14], R3 ;  /* 0x00001403ffff098c */ /* 0x0007e8000a800004 */
[----:B------:R3:W-:Y:S01]  /*47b0*/  @P0 ATOMS.AND RZ, [UR4+0x18], R2 ;  /* 0x00001802ffff098c */ /* 0x0007e2000a800004 */
[----:B------:R-:W-:Y:S05]  /*47c0*/  BRA `(.L_x_90) ;  /* 0x0000000000147947 */ /* 0x000fea0003800000 */
.L_x_89:
[----:B------:R-:W-:Y:S02]  /*47d0*/  MOV R2, 0x47f0 ;  /* 0x000047f000027802 */ /* 0x000fe40000000f00 */
[----:B----45:R-:W-:Y:S05]  /*47e0*/  CALL.REL.NOINC `($__internal_0_$__cuda_sm10x_tcgen05_guardrail_trap_col_being_dealloced_not_returned_by_alloc) ;  /* 0x0000003800647944 */ /* 0x030fea0003c00000 */
[----:B------:R-:W-:Y:S05]  /*47f0*/  BRA `(.L_x_90) ;  /* 0x0000000000087947 */ /* 0x000fea0003800000 */
.L_x_88:
[----:B------:R-:W-:Y:S02]  /*4800*/  MOV R2, 0x4820 ;  /* 0x0000482000027802 */ /* 0x000fe40000000f00 */
[----:B----45:R-:W-:Y:S05]  /*4810*/  CALL.REL.NOINC `($__internal_2_$__cuda_sm10x_tcgen05_guardrail_trap_unallocated_columns_being_dealloced) ;  /* 0x0000003800707944 */ /* 0x030fea0003c00000 */
.L_x_90:
[----:B------:R-:W-:Y:S01]  /*4820*/  NOP ;  /* 0x0000000000007918 */ /* 0x000fe20000000000 */
[----:B---3--:R-:W-:Y:S05]  /*4830*/  EXIT ;  /* 0x000000000000794d */ /* 0x008fea0003800000 */
.L_x_72:
[----:B------:R-:W-:-:S09]  /*4840*/  UISETP.NE.OR UP2, UPT, UR8, 0x3, !UP2 ;  /* 0x000000030800788c */ /* 0x000fd2000d745670 */
[----:B------:R-:W-:Y:S05]  /*4850*/  BRA.U UP2, `(.L_x_91) ;  /* 0x0000000902c87547 */ /* 0x000fea000b800000 */
[----:B------:R-:W1:Y:S01]  /*4860*/  LDCU.64 UR6, c[0x0][0x888] ;  /* 0x00011100ff0677ac */ /* 0x000e620008000a00 */
[----:B------:R-:W2:Y:S01]  /*4870*/  LDC R0, c[0x0][0xb30] ;  /* 0x0002cc00ff007b82 */ /* 0x000ea20000000800 */
[----:B------:R-:W-:Y:S01]  /*4880*/  IMAD.MOV.U32 R30, RZ, RZ, 0x1 ;  /* 0x00000001ff1e7424 */ /* 0x000fe200078e00ff */
[----:B------:R-:W-:Y:S01]  /*4890*/  CS2R R28, SRZ ;  /* 0x00000000001c7805 */ /* 0x000fe2000001ff00 */
[----:B------:R-:W4:Y:S01]  /*48a0*/  LDCU.64 UR4, c[0x0][0x890] ;  /* 0x00011200ff0477ac */ /* 0x000f220008000a00 */
[----:B------:R-:W-:Y:S01]  /*48b0*/  IMAD.MOV.U32 R25, RZ, RZ, 0x1000 ;  /* 0x00001000ff197424 */ /* 0x000fe200078e00ff */
[----:B------:R-:W-:-:S03]  /*48c0*/  UMOV UR8, 0x400 ;  /* 0x0000040000087882 */ /* 0x000fc60000000000 */
[----:B------:R-:W3:Y:S01]  /*48d0*/  LDC R19, c[0x0][0x370] ;  /* 0x0000dc00ff137b82 */ /* 0x000ee20000000800 */
[----:B------:R-:W-:-:S07]  /*48e0*/  UPLOP3.LUT UP1, UPT, UPT, UPT, UPT, 0x40, 0x4 ;  /* 0x000000000004789c */ /* 0x000fce0003f2e870 */
[----:B------:R-:W3:Y:S01]  /*48f0*/  LDC R2, c[0x0][0xb0c] ;  /* 0x0002c300ff027b82 */ /* 0x000ee20000000800 */
[----:B-1----:R-:W-:Y:S02]  /*4900*/  UISETP.NE.U32.AND UP2, UPT, UR6, URZ, UPT ;  /* 0x000000ff0600728c */ /* 0x002fe4000bf45070 */
[----:B------:R-:W-:Y:S02]  /*4910*/  ULEA UR6, UR37, UR8, 0x18 ;  /* 0x0000000825067291 */ /* 0x000fe4000f8ec0ff */
[----:B------:R-:W-:Y:S02]  /*4920*/  UISETP.NE.AND.EX UP2, UPT, UR7, URZ, UPT, UP2 ;  /* 0x000000ff0700728c */ /* 0x000fe4000bf45320 */
[----:B------:R-:W-:Y:S01]  /*4930*/  UIADD3 UR7, UPT, UPT, UR6, 0x1b0, URZ ;  /* 0x000001b006077890 */ /* 0x000fe2000fffe0ff */
[----:B------:R-:W1:Y:S01]  /*4940*/  LDC R18, c[0x0][0xb20] ;  /* 0x0002c800ff127b82 */ /* 0x000e620000000800 */
[----:B----4-:R-:W-:Y:S01]  /*4950*/  UISETP.NE.U32.AND UP3, UPT, UR4, URZ, UPT ;  /* 0x000000ff0400728c */ /* 0x010fe2000bf65070 */
[----:B--2---:R-:W-:Y:S01]  /*4960*/  ISETP.NE.AND P1, PT, R0, 0x1, PT ;  /* 0x000000010000780c */ /* 0x004fe20003f25270 */
[----:B------:R-:W-:-:S02]  /*4970*/  UPRMT UR37, UR37, 0x654, UR7 ;  /* 0x0000065425257896 */ /* 0x000fc40008000007 */
[----:B------:R-:W-:-:S03]  /*4980*/  UISETP.NE.AND.EX UP3, UPT, UR5, URZ, UPT, UP3 ;  /* 0x000000ff0500728c */ /* 0x000fc6000bf65330 */
[----:B------:R-:W2:Y:S08]  /*4990*/  LDC.64 R32, c[0x0][0x348] ;  /* 0x0000d200ff207b82 */ /* 0x000eb00000000a00 */
[----:B------:R-:W4:Y:S08]  /*49a0*/  LDC.64 R16, c[0x0][0xb10] ;  /* 0x0002c400ff107b82 */ /* 0x000f300000000a00 */
[----:B------:R-:W1:Y:S08]  /*49b0*/  LDC.64 R6, c[0x0][0xb18] ;  /* 0x0002c600ff067b82 */ /* 0x000e700000000a00 */
[----:B------:R-:W1:Y:S08]  /*49c0*/  LDC.64 R4, c[0x0][0xb28] ;  /* 0x0002ca00ff047b82 */ /* 0x000e700000000a00 */
[----:B---3--:R-:W1:Y:S02]  /*49d0*/  LDC R24, c[0x0][0x374] ;  /* 0x0000dd00ff187b82 */ /* 0x008e640000000800 */
.L_x_99:
[C---:B------:R-:W-:Y:S02]  /*49e0*/  LEA R0, R29.reuse, UR6, 0x3 ;  /* 0x000000061d007c11 */ /* 0x040fe4000f8e18ff */
[----:B------:R-:W-:Y:S02]  /*49f0*/  SHF.L.U32 R3, R28, 0x1f, RZ ;  /* 0x0000001f1c037819 */ /* 0x000fe400000006ff */
[----:B------:R-:W-:Y:S02]  /*4a00*/  LEA R20, R29, UR6, 0x4 ;  /* 0x000000061d147c11 */ /* 0x000fe4000f8e20ff */
[----:B---3--:R-:W3:Y:S02]  /*4a10*/  SYNCS.PHASECHK.TRANS64.TRYWAIT P0, [R0+URZ+0x1d0], R3 ;  /* 0x0001d003000075a7 */ /* 0x008ee400080011ff */
[----:B---3--:R-:W-:Y:S05]  /*4a20*/  @!P0 BRA `(.L_x_92) ;  /* 0x0000003400508947 */ /* 0x008fea0003800000 */
.L_x_192:
[----:B------:R-:W-:Y:S01]  /*4a30*/  ISETP.GE.AND P0, PT, R40, 0x1, PT ;  /* 0x000000012800780c */ /* 0x000fe20003f06270 */
[----:B------:R-:W1:Y:S01]  /*4a40*/  LDS.128 R20, [R20+0x260] ;  /* 0x0002600014147984 */ /* 0x000e620000000c00 */
[----:B------:R-:W-:Y:S01]  /*4a50*/  ISETP.NE.U32.AND P4, PT, RZ, UR4, PT ;  /* 0x00000004ff007c0c */ /* 0x000fe2000bf85070 */
[----:B---3--:R-:W-:Y:S01]  /*4a60*/  VIADD R0, R0, 0x1e0 ;  /* 0x000001e000007836 */ /* 0x008fe20000000000 */
[----:B------:R-:W-:Y:S02]  /*4a70*/  SHF.L.U32 R26, R30, 0x1f, RZ ;  /* 0x0000001f1e1a7819 */ /* 0x000fe400000006ff */
[----:B------:R-:W-:Y:S02]  /*4a80*/  ISETP.NE.AND.EX P4, PT, RZ, UR5, PT, P4 ;  /* 0x00000005ff007c0c */ /* 0x000fe4000bf85340 */
[----:B------:R-:W-:Y:S01]  /*4a90*/  PRMT R0, RZ, 0x654, R0 ;  /* 0x00000654ff007816 */ /* 0x000fe20000000000 */
[----:B------:R-:W-:Y:S01]  /*4aa0*/  @!PT LDS RZ, [RZ] ;  /* 0x00000000fffff984 */ /* 0x000fe20000000800 */
[----:B------:R-:W-:Y:S01]  /*4ab0*/  @!PT LDS RZ, [RZ] ;  /* 0x00000000fffff984 */ /* 0x000fe20000000800 */
[----:B------:R-:W-:Y:S01]  /*4ac0*/  @!PT LDS RZ, [RZ] ;  /* 0x00000000fffff984 */ /* 0x000fe20000000800 */
[----:B------:R-:W-:Y:S01]  /*4ad0*/  @!PT LDS RZ, [RZ] ;  /* 0x00000000fffff984 */ /* 0x000fe20000000800 */
[----:B------:R3:W-:Y:S06]  /*4ae0*/  MEMBAR.ALL.CTA ;  /* 0x0000000000007992 */ /* 0x0007ec0000008000 */
[----:B---3--:R-:W3:Y:S02]  /*4af0*/  FENCE.VIEW.ASYNC.S ;  /* 0x00000000000073c6 */ /* 0x008ee40000000000 */
[----:B---3--:R3:W-:Y:S01]  /*4b00*/  SYNCS.ARRIVE.TRANS64.RED.A1T0 RZ, [R0+URZ], RZ ;  /* 0x000000ff00ff79a7 */ /* 0x0087e200081004ff */
[----:B-1----:R-:W-:Y:S11]  /*4b10*/  LOP3.LUT P3, RZ, R22, 0x1, RZ, 0xc0, !PT ;  /* 0x0000000116ff7812 */ /* 0x002ff6000786c0ff */
[----:B------:R-:W-:Y:S02]  /*4b20*/  @!UPT UIADD3 URZ, UPT, UPT, URZ, URZ, URZ ;  /* 0x000000fffffff290 */ /* 0x000fe4000fffe0ff */
[----:B------:R-:W-:Y:S02]  /*4b30*/  @P3 MOV R13, R20 ;  /* 0x00000014000d3202 */ /* 0x000fe40000000f00 */
[----:B------:R-:W-:Y:S01]  /*4b40*/  @P3 LOP3.LUT R8, R21, 0xffff, RZ, 0xc0, !PT ;  /* 0x0000ffff15083812 */ /* 0x000fe200078ec0ff */
[----:B---3--:R-:W-:Y:S06]  /*4b50*/  @!P0 BRA `(.L_x_93) ;  /* 0x0000000000a48947 */ /* 0x008fec0003800000 */
[----:B------:R-:W-:Y:S01]  /*4b60*/  IMAD.HI.U32 R31, R24, R7, RZ ;  /* 0x00000007181f7227 */ /* 0x000fe200078e00ff */
[----:B------:R-:W-:Y:S02]  /*4b70*/  ISETP.NE.AND P0, PT, R6, 0x1, PT ;  /* 0x000000010600780c */ /* 0x000fe40003f05270 */
[----:B------:R-:W-:Y:S01]  /*4b80*/  ISETP.NE.AND P2, PT, R40, 0x1, PT ;  /* 0x000000012800780c */ /* 0x000fe20003f45270 */
[----:B----4-:R-:W-:Y:S01]  /*4b90*/  IMAD.HI.U32 R34, R19, R16, RZ ;  /* 0x0000001013227227 */ /* 0x010fe200078e00ff */
[----:B------:R-:W-:Y:S02]  /*4ba0*/  SHF.R.U32.HI R31, RZ, R18, R31 ;  /* 0x00000012ff1f7219 */ /* 0x000fe4000001161f */
[----:B------:R-:W-:Y:S01]  /*4bb0*/  ISETP.NE.AND P5, PT, R2, 0x1, PT ;  /* 0x000000010200780c */ /* 0x000fe20003fa5270 */
[----:B------:R-:W-:Y:S01]  /*4bc0*/  IMAD.HI.U32 R36, R13, R16, RZ ;  /* 0x000000100d247227 */ /* 0x000fe200078e00ff */
[----:B------:R-:W-:Y:S02]  /*4bd0*/  SHF.R.U32.HI R34, RZ, R17, R34 ;  /* 0x00000011ff227219 */ /* 0x000fe40000011622 */
[----:B------:R-:W-:Y:S01]  /*4be0*/  SEL R3, R24, R31, !P0 ;  /* 0x0000001f18037207 */ /* 0x000fe20004000000 */
[C---:B------:R-:W-:Y:S01]  /*4bf0*/  IMAD.HI.U32 R31, R8.reuse, R7, RZ ;  /* 0x00000007081f7227 */ /* 0x040fe200078e00ff */
[----:B------:R-:W-:Y:S02]  /*4c00*/  SEL R11, R19, R34, !P5 ;  /* 0x00000022130b7207 */ /* 0x000fe40006800000 */
[----:B------:R-:W-:Y:S01]  /*4c10*/  SHF.R.U32.HI R36, RZ, R17, R36 ;  /* 0x00000011ff247219 */ /* 0x000fe20000011624 */
[----:B------:R-:W-:Y:S01]  /*4c20*/  IMAD.HI.U32 R38, R3, R4, RZ ;  /* 0x0000000403267227 */ /* 0x000fe200078e00ff */
[----:B------:R-:W-:Y:S03]  /*4c30*/  SHF.R.U32.HI R31, RZ, R18, R31 ;  /* 0x00000012ff1f7219 */ /* 0x000fe6000001161f */
[----:B------:R-:W-:Y:S01]  /*4c40*/  IMAD.HI.U32 R34, R11, R4, RZ ;  /* 0x000000040b227227 */ /* 0x000fe200078e00ff */
[----:B------:R-:W-:Y:S02]  /*4c50*/  @P2 SHF.R.U32.HI R3, RZ, R5, R38 ;  /* 0x00000005ff032219 */ /* 0x000fe40000011626 */
[----:B------:R-:W-:Y:S02]  /*4c60*/  SEL R9, R8, R31, !P0 ;  /* 0x0000001f08097207 */ /* 0x000fe40004000000 */
[----:B------:R-:W-:Y:S01]  /*4c70*/  @P2 SHF.R.U32.HI R11, RZ, R5, R34 ;  /* 0x00000005ff0b2219 */ /* 0x000fe20000011622 */
[C---:B------:R-:W-:Y:S01]  /*4c80*/  IMAD R10, R40.reuse, R3, RZ ;  /* 0x00000003280a7224 */ /* 0x040fe200078e02ff */
[----:B------:R-:W-:Y:S01]  /*4c90*/  SEL R3, R13, R36, !P5 ;  /* 0x000000240d037207 */ /* 0x000fe20006800000 */
[C---:B------:R-:W-:Y:S03]  /*4ca0*/  IMAD.HI.U32 R14, R9.reuse, R4, RZ ;  /* 0x00000004090e7227 */ /* 0x040fe600078e00ff */
[----:B------:R-:W-:Y:S01]  /*4cb0*/  ISETP.GE.AND P0, PT, R9, R10, PT ;  /* 0x0000000a0900720c */ /* 0x000fe20003f06270 */
[C---:B------:R-:W-:Y:S01]  /*4cc0*/  IMAD R12, R40.reuse, R11, RZ ;  /* 0x0000000b280c7224 */ /* 0x040fe200078e02ff */
[-C--:B------:R-:W-:Y:S04]  /*4cd0*/  SHF.R.U32.HI R14, RZ, R5.reuse, R14 ;  /* 0x00000005ff0e7219 */ /* 0x080fe8000001160e */
[----:B------:R-:W-:Y:S02]  /*4ce0*/  ISETP.GE.OR P0, PT, R3, R12, P0 ;  /* 0x0000000c0300720c */ /* 0x000fe40000706670 */
[----:B------:R-:W-:Y:S05]  /*4cf0*/  SEL R15, R9, R14, !P2 ;  /* 0x0000000e090f7207 */ /* 0x000fea0005000000 */
[----:B------:R-:W-:Y:S04]  /*4d00*/  IMAD.MOV R14, RZ, RZ, -R15 ;  /* 0x000000ffff0e7224 */ /* 0x000fe800078e0a0f */
[----:B------:R-:W-:Y:S02]  /*4d10*/  IMAD R14, R40, R14, R9 ;  /* 0x0000000e280e7224 */ /* 0x000fe400078e0209 */
[C---:B------:R-:W-:Y:S05]  /*4d20*/  @!P0 IMAD.HI.U32 R10, R3.reuse, R4, RZ ;  /* 0x00000004030a8227 */ /* 0x040fea00078e00ff */
[----:B------:R-:W-:Y:S04]  /*4d30*/  @!P0 SHF.R.U32.HI R10, RZ, R5, R10 ;  /* 0x00000005ff0a8219 */ /* 0x000fe8000001160a */
[----:B------:R-:W-:Y:S01]  /*4d40*/  @!P0 SEL R0, R3, R10, !P2 ;  /* 0x0000000a03008207 */ /* 0x000fe20005000000 */
[----:B------:R-:W-:Y:S03]  /*4d50*/  IMAD.MOV R10, RZ, RZ, -R3 ;  /* 0x000000ffff0a7224 */ /* 0x000fe600078e0a03 */
[----:B------:R-:W-:Y:S01]  /*4d60*/  @!P0 IADD3 R15, PT, PT, R15, -R0, RZ ;  /* 0x800000000f0f8210 */ /* 0x000fe20007ffe0ff */
[----:B------:R-:W-:Y:S01]  /*4d70*/  @!P0 IMAD R0, R11, R14, R0 ;  /* 0x0000000e0b008224 */ /* 0x000fe200078e0200 */
[----:B------:R-:W-:Y:S01]  /*4d80*/  IADD3 R11, PT, PT, -R9, RZ, RZ ;  /* 0x000000ff090b7210 */ /* 0x000fe20007ffe1ff */
[----:B------:R-:W-:Y:S02]  /*4d90*/  IMAD R13, R2, R10, R13 ;  /* 0x0000000a020d7224 */ /* 0x000fe400078e020d */
[----:B------:R-:W-:Y:S02]  /*4da0*/  @!P0 IMAD R9, R15, R40, R3 ;  /* 0x000000280f098224 */ /* 0x000fe400078e0203 */
[----:B------:R-:W-:Y:S02]  /*4db0*/  @!P0 IMAD.MOV.U32 R3, RZ, RZ, R0 ;  /* 0x000000ffff038224 */ /* 0x000fe400078e0000 */
[----:B------:R-:W-:Y:S02]  /*4dc0*/  IMAD R8, R6, R11, R8 ;  /* 0x0000000b06087224 */ /* 0x000fe400078e0208 */
[----:B------:R-:W-:Y:S02]  /*4dd0*/  IMAD R13, R3, R2, R13 ;  /* 0x00000002030d7224 */ /* 0x000fe400078e020d */
[----:B------:R-:W-:Y:S02]  /*4de0*/  IMAD R8, R9, R6, R8 ;  /* 0x0000000609087224 */ /* 0x000fe400078e0208 */
.L_x_93:
[----:B------:R-:W-:Y:S05]  /*4df0*/  BRA.U UP1, `(.L_x_94) ;  /* 0x0000000101107547 */ /* 0x000fea000b800000 */
[----:B------:R-:W-:Y:S04]  /*4e00*/  MOV R0, UR13 ;  /* 0x0000000d00007c02 */ /* 0x000fe80008000f00 */
[----:B------:R-:W-:Y:S04]  /*4e10*/  SHF.L.U32 R3, R0, 0x1f, RZ ;  /* 0x0000001f00037819 */ /* 0x000fe800000006ff */
[----:B------:R-:W1:Y:S02]  /*4e20*/  SYNCS.PHASECHK.TRANS64.TRYWAIT P0, [UR6+0x1c8], R3 ;  /* 0x0001c803ff0075a7 */ /* 0x000e640008001106 */
[----:B-1----:R-:W-:Y:S05]  /*4e30*/  @!P0 BRA `(.L_x_95) ;  /* 0x0000003000608947 */ /* 0x002fea0003800000 */
.L_x_94:
[----:B------:R-:W-:Y:S05]  /*4e40*/  BRA.U !UP3, `(.L_x_96) ;  /* 0x000000010b347547 */ /* 0x000fea000b800000 */
[----:B------:R-:W-:Y:S01]  /*4e50*/  UPLOP3.LUT UP0, UPT, UPT, UPT, UP2, 0x80, 0x8 ;  /* 0x000000000008789c */ /* 0x000fe20003f0f020 */
[----:B-1----:R-:W-:Y:S02]  /*4e60*/  HFMA2 R0, -RZ, RZ, 0, 5.9604644775390625e-08 ;  /* 0x00000001ff007431 */ /* 0x002fe400000001ff */
[----:B------:R-:W-:Y:S03]  /*4e70*/  IMAD.MOV.U32 R96, RZ, RZ, 0x1 ;  /* 0x00000001ff607424 */ /* 0x000fe600078e00ff */
[----:B------:R-:W-:Y:S05]  /*4e80*/  PLOP3.LUT P0, PT, PT, PT, UP0, 0x80, 0x8 ;  /* 0x000000000008781c */ /* 0x000fea0003f0f008 */
[----:B------:R-:W1:Y:S01]  /*4e90*/  @UP0 LDCU.64 UR8, c[0x0][0x888] ;  /* 0x00011100ff0807ac */ /* 0x000e620008000a00 */
[----:B------:R-:W-:Y:S07]  /*4ea0*/  @UP0 UIMAD UR7, UR36, UR4, URZ ;  /* 0x00000004240702a4 */ /* 0x000fee000f8e02ff */
[----:B------:R-:W-:Y:S01]  /*4eb0*/  @!P0 PRMT R96, R0, 0x7610, R96 ;  /* 0x0000761000608816 */ /* 0x000fe20000000060 */
[----:B-1----:R-:W-:Y:S03]  /*4ec0*/  @UP0 UIMAD.WIDE UR8, UR7, 0x4, UR8 ;  /* 0x00000004070808a5 */ /* 0x002fe6000f8e0208 */
[----:B------:R-:W1:Y:S03]  /*4ed0*/  @!UP0 LDCU UR7, c[0x0][0x880] ;  /* 0x00011000ff0787ac */ /* 0x000e660008000800 */
[----:B------:R-:W-:Y:S01]  /*4ee0*/  IMAD.U32 R10, RZ, RZ, UR8 ;  /* 0x00000008ff0a7e24 */ /* 0x000fe2000f8e00ff */
[----:B------:R-:W-:Y:S05]  /*4ef0*/  MOV R11, UR9 ;  /* 0x00000009000b7c02 */ /* 0x000fea0008000f00 */
[----:B-----5:R3:W5:Y:S02]  /*4f00*/  @P0 LDG.E R49, desc[UR40][R10.64] ;  /* 0x000000280a310981 */ /* 0x020764000c1e1900 */
[----:B-1-3--:R-:W-:Y:S07]  /*4f10*/  @!P0 IMAD.U32 R49, RZ, RZ, UR7 ;  /* 0x00000007ff318e24 */ /* 0x00afee000f8e00ff */
.L_x_96:
[----:B-----5:R-:W-:Y:S01]  /*4f20*/  @!P4 FSETP.EQ.AND P5, PT, R49, RZ, PT ;  /* 0x000000ff3100c20b */ /* 0x020fe20003fa2000 */
[----:B------:R-:W-:Y:S01]  /*4f30*/  @!UPT UIADD3 URZ, UPT, UPT, URZ, URZ, URZ ;  /* 0x000000fffffff290 */ /* 0x000fe2000fffe0ff */
[----:B------:R-:W-:Y:S11]  /*4f40*/  @!P4 BRA `(.L_x_97) ;  /* 0x000000000014c947 */ /* 0x000ff60003800000 */
[----:B------:R-:W-:Y:S02]  /*4f50*/  LOP3.LUT P0, RZ, R96, 0xff, RZ, 0xc0, !PT ;  /* 0x000000ff60ff7812 */ /* 0x000fe4000780c0ff */
[----:B------:R-:W-:Y:S04]  /*4f60*/  PLOP3.LUT P5, PT, PT, PT, UP0, 0x80, 0x8 ;  /* 0x000000000008781c */ /* 0x000fe80003faf008 */
[----:B------:R-:W-:Y:S07]  /*4f70*/  PLOP3.LUT P5, PT, P5, PT, PT, 0x8, 0x80 ;  /* 0x000000000080781c */ /* 0x000fee0002fae170 */
[----:B------:R-:W-:Y:S11]  /*4f80*/  @P0 FSETP.EQ.AND P5, PT, R49, RZ, PT ;  /* 0x000000ff3100020b */ /* 0x000ff60003fa2000 */
[----:B------:R-:W-:Y:S02]  /*4f90*/  @!UPT UIADD3 URZ, UPT, UPT, URZ, URZ, URZ ;  /* 0x000000fffffff290 */ /* 0x000fe4000fffe0ff */
.L_x_97:
[----:B------:R-:W3:Y:S01]  /*4fa0*/  SYNCS.PHASECHK.TRANS64.TRYWAIT P4, [UR6+0x1b8], R26 ;  /* 0x0001b81aff0075a7 */ /* 0x000ee20008081106 */
[----:B------:R-:W-:Y:S01]  /*4fb0*/  @P3 SHF.R.U32.HI R27, RZ, 0x10, R21 ;  /* 0x00000010ff1b3819 */ /* 0x000fe20000011615 */
[----:B------:R-:W-:Y:S01]  /*4fc0*/  VIADD R29, R29, 0x1 ;  /* 0x000000011d1d7836 */ /* 0x000fe20000000000 */
[----:B------:R-:W5:Y:S08]  /*4fd0*/  LDC.64 R14, c[0x0][0xb10] ;  /* 0x0002c400ff0e7b82 */ /* 0x000f700000000a00 */
[----:B------:R-:W2:Y:S08]  /*4fe0*/  LDC.64 R10, c[0x0][0xb18] ;  /* 0x0002c600ff0a7b82 */ /* 0x000eb00000000a00 */
[----:B-1----:R-:W1:Y:S08]  /*4ff0*/  @!P1 LDC R0, c[0x0][0xb20] ;  /* 0x0002c800ff009b82 */ /* 0x002e700000000800 */
[----:B------:R-:W4:Y:S01]  /*5000*/  @!P1 LDC R3, c[0x0][0xb0c] ;  /* 0x0002c300ff039b82 */ /* 0x000f220000000800 */
[----:B-----5:R-:W-:Y:S05]  /*5010*/  @!P1 IMAD.HI.U32 R14, R13, R14, RZ ;  /* 0x0000000e0d0e9227 */ /* 0x020fea00078e00ff */
[----:B------:R-:W-:Y:S01]  /*5020*/  @!P1 SHF.R.U32.HI R14, RZ, R15, R14 ;  /* 0x0000000fff0e9219 */ /* 0x000fe2000001160e */
[----:B--2---:R-:W-:Y:S01]  /*5030*/  @!P1 IMAD.HI.U32 R11, R8, R11, RZ ;  /* 0x0000000b080b9227 */ /* 0x004fe200078e00ff */
[----:B------:R-:W-:Y:S04]  /*5040*/  @!P1 ISETP.NE.AND P0, PT, R10, 0x1, PT ;  /* 0x000000010a00980c */ /* 0x000fe80003f05270 */
[----:B-1----:R-:W-:Y:S02]  /*5050*/  @!P1 SHF.R.U32.HI R9, RZ, R0, R11 ;  /* 0x00000000ff099219 */ /* 0x002fe4000001160b */
[----:B----4-:R-:W-:Y:S02]  /*5060*/  @!P1 ISETP.NE.AND P2, PT, R3, 0x1, PT ;  /* 0x000000010300980c */ /* 0x010fe40003f45270 */
[----:B------:R-:W-:Y:S02]  /*5070*/  @!P1 SEL R9, R8, R9, !P0 ;  /* 0x0000000908099207 */ /* 0x000fe40004000000 */
[----:B------:R-:W-:Y:S02]  /*5080*/  ELECT P0, URZ, PT ;  /* 0x0000000000ff782f */ /* 0x000fe40003800000 */
[----:B------:R-:W-:Y:S05]  /*5090*/  @!P1 SEL R14, R13, R14, !P2 ;  /* 0x0000000e0d0e9207 */ /* 0x000fea0005000000 */
[----:B------:R-:W-:Y:S02]  /*50a0*/  @!P1 IMAD.IADD R0, R9, 0x1, -R14 ;  /* 0x0000000109009824 */ /* 0x000fe400078e0a0e */
[----:B------:R-:W-:Y:S02]  /*50b0*/  @!P1 IMAD.IADD R9, R14, 0x1, -R9 ;  /* 0x000000010e099824 */ /* 0x000fe400078e0a09 */
[----:B------:R-:W-:Y:S02]  /*50c0*/  @!P1 IMAD R13, R0, R3, R13 ;  /* 0x00000003000d9224 */ /* 0x000fe400078e020d */
[----:B------:R-:W-:Y:S01]  /*50d0*/  @!P1 IMAD R8, R9, R10, R8 ;  /* 0x0000000a09089224 */ /* 0x000fe200078e0208 */
[----:B---3--:R-:W-:Y:S06]  /*50e0*/  @!P4 BRA `(.L_x_98) ;  /* 0x0000002c00ccc947 */ /* 0x008fec0003800000 */
.L_x_195:
[----:B------:R-:W-:Y:S01]  /*50f0*/  PLOP3.LUT P5, PT, P5, P0, PT, 0xf2, 0x2f ;  /* 0x00000000002f781c */ /* 0x000fe20002fa1e72 */
[----:B------:R-:W-:Y:S01]  /*5100*/  UMOV UR14, 0x0 ;  /* 0x00000000000e7882 */ /* 0x000fe20000000000 */
[----:B------:R-:W-:Y:S01]  /*5110*/  LOP3.LUT R30, R30, 0x1, RZ, 0x3c, !PT ;  /* 0x000000011e1e7812 */ /* 0x000fe200078e3cff */
[----:B------:R-:W-:Y:S01]  /*5120*/  UMOV UR15, 0x10000000 ;  /* 0x10000000000f7882 */ /* 0x000fe20000000000 */
[----:B------:R-:W-:Y:S01]  /*5130*/  UMOV UR12, UR36 ;  /* 0x00000024000c7c82 */ /* 0x000fe20008000000 */
[----:B------:R-:W-:Y:S08]  /*5140*/  @P3 R2UR UR36, R27 ;  /* 0x000000001b2432ca */ /* 0x000ff000000e0000 */
[----:B-1----:R-:W-:Y:S01]  /*5150*/  @!P5 IADD3 R3, P0, PT, R32, 0x580, RZ ;  /* 0x000005802003d810 */ /* 0x002fe20007f1e0ff */
[----:B------:R-:W-:Y:S01]  /*5160*/  @!P5 IMAD.SHL.U32 R91, R91, 0x40, RZ ;  /* 0x000000405b5bd824 */ /* 0x000fe200078e00ff */
[----:B------:R-:W-:Y:S01]  /*5170*/  VOTEU.ALL UP1, P5 ;  /* 0x0000000000ff7886 */ /* 0x000fe20002820000 */
[----:B------:R-:W-:Y:S01]  /*5180*/  @!P5 IMAD.SHL.U32 R97, R97, 0x40, RZ ;  /* 0x000000406161d824 */ /* 0x000fe200078e00ff */
[----:B------:R-:W-:Y:S01]  /*5190*/  @!P5 R2UR UR8, R3 ;  /* 0x000000000308d2ca */ /* 0x000fe200000e0000 */
[----:B------:R-:W-:Y:S01]  /*51a0*/  @!P5 IMAD.X R0, RZ, RZ, R33, P0 ;  /* 0x000000ffff00d224 */ /* 0x000fe200000e0621 */
[----:B------:R-:W-:Y:S01]  /*51b0*/  @!P5 R2UR UR10, R91 ;  /* 0x000000005b0ad2ca */ /* 0x000fe200000e0000 */
[----:B------:R-:W-:Y:S01]  /*51c0*/  @!UP1 UIADD3 UR9, UPT, UPT, UR6, 0x1b0, URZ ;  /* 0x000001b006099890 */ /* 0x000fe2000fffe0ff */
[----:B------:R-:W-:Y:S01]  /*51d0*/  @!P5 R2UR UR11, R97 ;  /* 0x00000000610bd2ca */ /* 0x000fe200000e0000 */
[----:B------:R-:W-:Y:S01]  /*51e0*/  IMAD.IADD R91, R8, 0x1, R79 ;  /* 0x00000001085b7824 */ /* 0x000fe200078e024f */
[----:B------:R-:W-:Y:S01]  /*51f0*/  @!P5 R2UR UR7, R0 ;  /* 0x000000000007d2ca */ /* 0x000fe200000e0000 */
[----:B------:R-:W-:Y:S01]  /*5200*/  IMAD.IADD R97, R13, 0x1, R90 ;  /* 0x000000010d617824 */ /* 0x000fe200078e025a */
[C---:B------:R-:W-:Y:S04]  /*5210*/  ISETP.NE.AND P0, PT, R29.reuse, 0x2, PT ;  /* 0x000000021d00780c */ /* 0x040fe80003f05270 */
[----:B------:R-:W-:Y:S01]  /*5220*/  SEL R3, RZ, 0x1, P0 ;  /* 0x00000001ff037807 */ /* 0x000fe20000000000 */
[----:B------:R-:W-:Y:S01]  /*5230*/  IMAD.U32 R10, RZ, RZ, UR8 ;  /* 0x00000008ff0a7e24 */ /* 0x000fe2000f8e00ff */
[----:B------:R-:W-:Y:S01]  /*5240*/  @!UP1 UIADD3 UR8, UPT, UPT, UR6, 0x400, URZ ;  /* 0x0000040006089890 */ /* 0x000fe2000fffe0ff */
[----:B------:R-:W-:Y:S01]  /*5250*/  SEL R29, R29, RZ, P0 ;  /* 0x000000ff1d1d7207 */ /* 0x000fe20000000000 */
[----:B------:R-:W-:Y:S01]  /*5260*/  VOTEU.ALL UP1, P5 ;  /* 0x0000000000ff7886 */ /* 0x000fe20002820000 */
[----:B------:R-:W-:Y:S02]  /*5270*/  LOP3.LUT R28, R28, R3, RZ, 0x3c, !PT ;  /* 0x000000031c1c7212 */ /* 0x000fe400078e3cff */
[----:B------:R-:W-:Y:S01]  /*5280*/  IMAD.U32 R11, RZ, RZ, UR7 ;  /* 0x00000007ff0b7e24 */ /* 0x000fe2000f8e00ff */
[----:B------:R-:W-:Y:S04]  /*5290*/  @!P5 R2UR UR16, R10 ;  /* 0x000000000a10d2ca */ /* 0x000fe800000e0000 */
[----:B------:R-:W-:Y:S11]  /*52a0*/  @!P5 R2UR UR17, R11 ;  /* 0x000000000b11d2ca */ /* 0x000ff600000e0000 */
[----:B------:R-:W-:Y:S02]  /*52b0*/  @!UPT UIADD3 URZ, UPT, UPT, URZ, URZ, URZ ;  /* 0x000000fffffff290 */ /* 0x000fe4000fffe0ff */
[----:B------:R3:W-:Y:S01]  /*52c0*/  @!UP1 UTMALDG.3D [UR8], [UR16], desc[UR14] ;  /* 0x00000e08100095b4 */ /* 0x0007e20008011000 */
[----:B------:R3:W-:Y:S01]  /*52d0*/  @!P5 SYNCS.ARRIVE.TRANS64.RED.A0TR RZ, [UR6+0x1b0], R25 ;  /* 0x0001b019ffffd9a7 */ /* 0x0007e20008300406 */
[----:B------:R-:W-:Y:S01]  /*52e0*/  UPLOP3.LUT UP1, UPT, UPT, UPT, UPT, 0x80, 0x8 ;  /* 0x000000000008789c */ /* 0x000fe20003f2f070 */
[----:B------:R-:W-:Y:S01]  /*52f0*/  SYNCS.ARRIVE.TRANS64.RED.A1T0 RZ, [UR37], RZ ;  /* 0x000000ffffff79a7 */ /* 0x000fe20008100425 */
[----:B------:R-:W-:Y:S09]  /*5300*/  @P3 BRA `(.L_x_99) ;  /* 0xfffffff400b43947 */ /* 0x000ff2000383ffff */
[----:B------:R-:W-:Y:S07]  /*5310*/  MOV R0, UR6 ;  /* 0x0000000600007c02 */ /* 0x000fee0008000f00 */
.L_x_100:
[----:B-1----:R-:W-:-:S04]  /*5320*/  SHF.L.U32 R3, R30, 0x1f, RZ ;  /* 0x0000001f1e037819 */ /* 0x002fc800000006ff */
[----:B------:R1:W2:Y:S03]  /*5330*/  SYNCS.PHASECHK.TRANS64.TRYWAIT P0, [R0+URZ+0x1b8], R3 ;  /* 0x0001b803000075a7 */ /* 0x0002a600080011ff */
[----:B--2---:R-:W-:Y:S05]  /*5340*/  @!P0 NANOSLEEP.SYNCS 0x989680 ;  /* 0x009896800000895d */ /* 0x004fea0003900000 */
[----:B------:R-:W2:Y:S02]  /*5350*/  @!P0 SYNCS.PHASECHK.TRANS64 P0, [R0+URZ+0x1b8], R3 ;  /* 0x0001b803000085a7 */ /* 0x000ea400080010ff */
[----:B--23--:R-:W-:Y:S05]  /*5360*/  @P0 EXIT ;  /* 0x000000000000094d */ /* 0x00cfea0003800000 */
[----:B------:R-:W-:Y:S05]  /*5370*/  BRA `(.L_x_100) ;  /* 0xfffffffc00e87947 */ /* 0x000fea000383ffff */
.L_x_91:
[----:B------:R-:W-:-:S06]  /*5380*/  UISETP.GE.AND UP1, UPT, UR8, 0x4, UPT ;  /* 0x000000040800788c */ /* 0x000fcc000bf26270 */
[----:B------:R-:W-:-:S13]  /*5390*/  PLOP3.LUT P0, PT, PT, PT, UP1, 0x80, 0x8 ;  /* 0x000000000008781c */ /* 0x000fda0003f0f018 */
[----:B------:R-:W-:Y:S05]  /*53a0*/  @!P0 EXIT ;  /* 0x000000000000894d */ /* 0x000fea0003800000 */
[----:B------:R-:W-:Y:S01]  /*53b0*/  BAR.SYNC.DEFER_BLOCKING 0x6, 0xa0 ;  /* 0x0182800000007b1d */ /* 0x000fe20000010000 */
[C---:B------:R-:W-:Y:S02]  /*53c0*/  IMAD.SHL.U32 R5, R101.reuse, 0x40, RZ ;  /* 0x0000004065057824 */ /* 0x040fe400078e00ff */
[----:B------:R-:W-:Y:S02]  /*53d0*/  HFMA2 R111, -RZ, RZ, 0, 0 ;  /* 0x00000000ff6f7431 */ /* 0x000fe400000001ff */
[C---:B------:R-:W-:Y:S01]  /*53e0*/  IMAD.SHL.U32 R0, R101.reuse, 0x20, RZ ;  /* 0x0000002065007824 */ /* 0x040fe200078e00ff */
[----:B------:R-:W-:Y:S01]  /*53f0*/  CS2R R106, SRZ ;  /* 0x00000000006a7805 */ /* 0x000fe2000001ff00 */
[----:B------:R-:W-:Y:S01]  /*5400*/  IMAD.SHL.U32 R2, R101, 0x2, RZ ;  /* 0x0000000265027824 */ /* 0x000fe200078e00ff */
[----:B------:R-:W-:Y:S01]  /*5410*/  UMOV UR43, 0x400 ;  /* 0x00000400002b7882 */ /* 0x000fe20000000000 */
[----:B------:R-:W1:Y:S01]  /*5420*/  LDC R99, c[0x0][0x370] ;  /* 0x0000dc00ff637b82 */ /* 0x000e620000000800 */
[----:B------:R-:W-:Y:S01]  /*5430*/  ULEA UR43, UR37, UR43, 0x18 ;  /* 0x0000002b252b7291 */ /* 0x000fe2000f8ec0ff */
[----:B------:R-:W-:Y:S01]  /*5440*/  LOP3.LUT R7, R5, 0x180, RZ, 0xc0, !PT ;  /* 0x0000018005077812 */ /* 0x000fe200078ec0ff */
[C---:B------:R-:W-:Y:S01]  /*5450*/  IMAD.SHL.U32 R103, R101.reuse, 0x8, RZ ;  /* 0x0000000865677824 */ /* 0x040fe200078e00ff */
[----:B------:R-:W-:Y:S01]  /*5460*/  LOP3.LUT R0, R0, 0xc00, RZ, 0xc0, !PT ;  /* 0x00000c0000007812 */ /* 0x000fe200078ec0ff */
[----:B------:R-:W-:Y:S01]  /*5470*/  IMAD.U32 R46, R101, 0x10000, RZ ;  /* 0x00010000652e7824 */ /* 0x000fe200078e00ff */
[----:B------:R-:W-:Y:S01]  /*5480*/  LOP3.LUT R2, R7, 0x20, R2, 0xf8, !PT ;  /* 0x0000002007027812 */ /* 0x000fe200078ef802 */
[----:B------:R-:W-:Y:S01]  /*5490*/  UIADD3 UR4, UPT, UPT, UR43, 0x1400, URZ ;  /* 0x000014002b047890 */ /* 0x000fe2000fffe0ff */
[----:B------:R-:W2:Y:S01]  /*54a0*/  LDC R42, c[0x0][0xb0c] ;  /* 0x0002c300ff2a7b82 */ /* 0x000ea20000000800 */
[----:B------:R-:W-:Y:S01]  /*54b0*/  LOP3.LUT R0, R0, 0x40, R5, 0xf8, !PT ;  /* 0x0000004000007812 */ /* 0x000fe200078ef805 */
[----:B------:R-:W-:Y:S01]  /*54c0*/  IMAD.MOV.U32 R44, RZ, RZ, RZ ;  /* 0x000000ffff2c7224 */ /* 0x000fe200078e00ff */
[----:B------:R-:W-:Y:S01]  /*54d0*/  LOP3.LUT R103, R2, 0x30, R103, 0x78, !PT ;  /* 0x0000003002677812 */ /* 0x000fe200078e7867 */
[----:B------:R-:W-:Y:S01]  /*54e0*/  IMAD.MOV.U32 R108, RZ, RZ, RZ ;  /* 0x000000ffff6c7224 */ /* 0x000fe200078e00ff */
[----:B------:R-:W-:Y:S01]  /*54f0*/  LOP3.LUT R0, R0, 0x200, R5, 0xf8, !PT ;  /* 0x0000020000007812 */ /* 0x000fe200078ef805 */
[----:B------:R-:W-:Y:S01]  /*5500*/  IMAD.SHL.U32 R5, R101, 0x10, RZ ;  /* 0x0000001065057824 */ /* 0x000fe200078e00ff */
[----:B------:R-:W-:Y:S01]  /*5510*/  LOP3.LUT R46, R46, 0x600000, RZ, 0xc0, !PT ;  /* 0x006000002e2e7812 */ /* 0x000fe200078ec0ff */
[----:B------:R-:W4:Y:S01]  /*5520*/  LDC R98, c[0x0][0xb20] ;  /* 0x0002c800ff627b82 */ /* 0x000f220000000800 */
[----:B------:R-:W3:Y:S01]  /*5530*/  LDS R3, [UR43+0x280] ;  /* 0x0002802bff037984 */ /* 0x000ee20008000800 */
[----:B------:R-:W-:Y:S01]  /*5540*/  LOP3.LUT R103, R0, R103, RZ, 0xfc, !PT ;  /* 0x0000006700677212 */ /* 0x000fe200078efcff */
[----:B------:R-:W-:Y:S01]  /*5550*/  IMAD.U32 R109, RZ, RZ, UR4 ;  /* 0x00000004ff6d7e24 */ /* 0x000fe2000f8e00ff */
[----:B------:R-:W-:Y:S01]  /*5560*/  LOP3.LUT R5, R5, 0x20, RZ, 0xc0, !PT ;  /* 0x0000002005057812 */ /* 0x000fe200078ec0ff */
[----:B------:R-:W1:Y:S01]  /*5570*/  LDCU.64 UR46, c[0x0][0x348] ;  /* 0x00006900ff2e77ac */ /* 0x000e620008000a00 */
[----:B------:R-:W-:-:S02]  /*5580*/  IADD3 R102, PT, PT, R103, UR43, RZ ;  /* 0x0000002b67667c10 */ /* 0x000fc4000fffe0ff */
[----:B------:R-:W1:Y:S01]  /*5590*/  LDC R41, c[0x0][0xb30] ;  /* 0x0002cc00ff297b82 */ /* 0x000e620000000800 */
[----:B------:R-:W1:Y:S01]  /*55a0*/  LDCU.64 UR38, c[0x0][0x888] ;  /* 0x00011100ff2677ac */ /* 0x000e620008000a00 */
[----:B------:R-:W-:Y:S01]  /*55b0*/  IADD3 R102, PT, PT, -R5, 0x400, R102 ;  /* 0x0000040005667810 */ /* 0x000fe20007ffe166 */
[----:B------:R-:W-:-:S05]  /*55c0*/  UIADD3 UR42, UPT, UPT, UR43, 0x400, URZ ;  /* 0x000004002b2a7890 */ /* 0x000fca000fffe0ff */
[----:B------:R-:W1:Y:S08]  /*55d0*/  LDC.64 R88, c[0x0][0xb10] ;  /* 0x0002c400ff587b82 */ /* 0x000e700000000a00 */
[----:B------:R-:W1:Y:S08]  /*55e0*/  LDC.64 R38, c[0x0][0xb18] ;  /* 0x0002c600ff267b82 */ /* 0x000e700000000a00 */
[----:B------:R-:W1:Y:S08]  /*55f0*/  LDC.64 R84, c[0x0][0x888] ;  /* 0x00022200ff547b82 */ /* 0x000e700000000a00 */
[----:B------:R-:W1:Y:S01]  /*5600*/  LDC.64 R36, c[0x0][0xb28] ;  /* 0x0002ca00ff247b82 */ /* 0x000e620000000a00 */
[----:B---3--:R-:W-:-:S07]  /*5610*/  IMAD.IADD R46, R3, 0x1, R46 ;  /* 0x00000001032e7824 */ /* 0x008fce00078e022e */
[----:B------:R-:W3:Y:S08]  /*5620*/  LDC.64 R86, c[0x0][0x890] ;  /* 0x00022400ff567b82 */ /* 0x000ef00000000a00 */
[----:B------:R-:W1:Y:S08]  /*5630*/  LDC.64 R82, c[0x0][0x8b0] ;  /* 0x00022c00ff527b82 */ /* 0x000e700000000a00 */
[----:B------:R-:W1:Y:S08]  /*5640*/  LDC.64 R80, c[0x0][0x8a8] ;  /* 0x00022a00ff507b82 */ /* 0x000e700000000a00 */
[----:B--2-4-:R-:W1:Y:S02]  /*5650*/  LDC R100, c[0x0][0x374] ;  /* 0x0000dd00ff647b82 */ /* 0x014e640000000800 */
.L_x_118:
[----:B------:R-:W-:Y:S02]  /*5660*/  LEA R0, R111, UR43, 0x3 ;  /* 0x0000002b6f007c11 */ /* 0x000fe4000f8e18ff */
[----:B------:R-:W-:Y:S02]  /*5670*/  SHF.L.U32 R3, R107, 0x1f, RZ ;  /* 0x0000001f6b037819 */ /* 0x000fe400000006ff */
[----:B------:R-:W-:Y:S02]  /*5680*/  LEA R16, R111, UR43, 0x4 ;  /* 0x0000002b6f107c11 */ /* 0x000fe4000f8e20ff */
[----:B--2---:R-:W2:Y:S02]  /*5690*/  SYNCS.PHASECHK.TRANS64.TRYWAIT P0, [R0+URZ+0x1d0], R3 ;  /* 0x0001d003000075a7 */ /* 0x004ea400080011ff */
[----:B-12---:R-:W-:Y:S05]  /*56a0*/  @!P0 BRA `(.L_x_101) ;  /* 0x0000002800748947 */ /* 0x006fea0003800000 */
.L_x_196:
[----:B------:R-:W4:Y:S01]  /*56b0*/  LDC.64 R12, c[0x0][0xb10] ;  /* 0x0002c400ff0c7b82 */ /* 0x000f220000000a00 */
[----:B------:R-:W3:Y:S01]  /*56c0*/  LDS.128 R16, [R16+0x260] ;  /* 0x0002600010107984 */ /* 0x000ee20000000c00 */
[----:B-1----:R-:W-:Y:S01]  /*56d0*/  ISETP.NE.AND P1, PT, R41, 0x1, PT ;  /* 0x000000012900780c */ /* 0x002fe20003f25270 */
[----:B--2---:R-:W-:Y:S01]  /*56e0*/  VIADD R0, R0, 0x1e0 ;  /* 0x000001e000007836 */ /* 0x004fe20000000000 */
[----:B------:R-:W-:Y:S04]  /*56f0*/  ISETP.GE.AND P0, PT, R40, 0x1, PT ;  /* 0x000000012800780c */ /* 0x000fe80003f06270 */
[----:B------:R-:W1:Y:S01]  /*5700*/  LDC.64 R10, c[0x0][0xb18] ;  /* 0x0002c600ff0a7b82 */ /* 0x000e620000000a00 */
[----:B------:R-:W-:Y:S01]  /*5710*/  PRMT R0, RZ, 0x654, R0 ;  /* 0x00000654ff007816 */ /* 0x000fe20000000000 */
[----:B------:R-:W-:Y:S01]  /*5720*/  @!PT LDS RZ, [RZ] ;  /* 0x00000000fffff984 */ /* 0x000fe20000000800 */
[----:B------:R-:W-:Y:S01]  /*5730*/  @!PT LDS RZ, [RZ] ;  /* 0x00000000fffff984 */ /* 0x000fe20000000800 */
[----:B------:R-:W-:Y:S01]  /*5740*/  @!PT LDS RZ, [RZ] ;  /* 0x00000000fffff984 */ /* 0x000fe20000000800 */
[----:B------:R-:W-:Y:S01]  /*5750*/  @!PT LDS RZ, [RZ] ;  /* 0x00000000fffff984 */ /* 0x000fe20000000800 */
[----:B------:R2:W-:Y:S06]  /*5760*/  MEMBAR.ALL.CTA ;  /* 0x0000000000007992 */ /* 0x0005ec0000008000 */
[----:B--2---:R-:W2:Y:S01]  /*5770*/  FENCE.VIEW.ASYNC.S ;  /* 0x00000000000073c6 */ /* 0x004ea20000000000 */
[----:B------:R-:W1:Y:S08]  /*5780*/  @!P1 LDC R14, c[0x0][0xb20] ;  /* 0x0002c800ff0e9b82 */ /* 0x000e700000000800 */
[----:B------:R-:W1:Y:S01]  /*5790*/  @!P1 LDC R9, c[0x0][0xb0c] ;  /* 0x0002c300ff099b82 */ /* 0x000e620000000800 */
[----:B--2---:R2:W-:Y:S01]  /*57a0*/  SYNCS.ARRIVE.TRANS64.RED.A1T0 RZ, [R0+URZ], RZ ;  /* 0x000000ff00ff79a7 */ /* 0x0045e200081004ff */
[----:B---3--:R-:W-:Y:S04]  /*57b0*/  LOP3.LUT P4, RZ, R18, 0x1, RZ, 0xc0, !PT ;  /* 0x0000000112ff7812 */ /* 0x008fe8000788c0ff */
[----:B------:R-:W-:Y:S09]  /*57c0*/  P2R R110, PR, RZ, 0x10 ;  /* 0x00000010ff6e7803 */ /* 0x000ff20000000000 */
[----:B------:R-:W-:Y:S02]  /*57d0*/  @P4 MOV R45, R16 ;  /* 0x00000010002d4202 */ /* 0x000fe40000000f00 */
[----:B------:R-:W-:Y:S01]  /*57e0*/  @P4 LOP3.LUT R43, R17, 0xffff, RZ, 0xc0, !PT ;  /* 0x0000ffff112b4812 */ /* 0x000fe200078ec0ff */
[----:B--2-4-:R-:W-:Y:S06]  /*57f0*/  @!P0 BRA `(.L_x_102) ;  /* 0x0000000000a48947 */ /* 0x014fec0003800000 */
[----:B------:R-:W-:Y:S01]  /*5800*/  IMAD.HI.U32 R21, R100, R39, RZ ;  /* 0x0000002764157227 */ /* 0x000fe200078e00ff */
[----:B------:R-:W-:Y:S02]  /*5810*/  ISETP.NE.AND P0, PT, R38, 0x1, PT ;  /* 0x000000012600780c */ /* 0x000fe40003f05270 */
[----:B------:R-:W-:Y:S01]  /*5820*/  ISETP.NE.AND P2, PT, R40, 0x1, PT ;  /* 0x000000012800780c */ /* 0x000fe20003f45270 */
[----:B------:R-:W-:Y:S01]  /*5830*/  IMAD.HI.U32 R20, R99, R88, RZ ;  /* 0x0000005863147227 */ /* 0x000fe200078e00ff */
[----:B------:R-:W-:Y:S02]  /*5840*/  SHF.R.U32.HI R21, RZ, R98, R21 ;  /* 0x00000062ff157219 */ /* 0x000fe40000011615 */
[----:B------:R-:W-:Y:S01]  /*5850*/  ISETP.NE.AND P3, PT, R42, 0x1, PT ;  /* 0x000000012a00780c */ /* 0x000fe20003f65270 */
[----:B------:R-:W-:Y:S01]  /*5860*/  IMAD.HI.U32 R24, R45, R88, RZ ;  /* 0x000000582d187227 */ /* 0x000fe200078e00ff */
[----:B------:R-:W-:Y:S02]  /*5870*/  SHF.R.U32.HI R20, RZ, R89, R20 ;  /* 0x00000059ff147219 */ /* 0x000fe40000011614 */
[----:B------:R-:W-:Y:S01]  /*5880*/  SEL R3, R100, R21, !P0 ;  /* 0x0000001564037207 */ /* 0x000fe20004000000 */
[----:B------:R-:W-:Y:S01]  /*5890*/  IMAD.HI.U32 R21, R43, R39, RZ ;  /* 0x000000272b157227 */ /* 0x000fe200078e00ff */
[----:B------:R-:W-:Y:S02]  /*58a0*/  SEL R7, R99, R20, !P3 ;  /* 0x0000001463077207 */ /* 0x000fe40005800000 */
[----:B------:R-:W-:Y:S01]  /*58b0*/  SHF.R.U32.HI R24, RZ, R89, R24 ;  /* 0x00000059ff187219 */ /* 0x000fe20000011618 */
[-C--:B------:R-:W-:Y:S04]  /*58c0*/  IMAD.HI.U32 R20, R3, R36.reuse, RZ ;  /* 0x0000002403147227 */ /* 0x080fe800078e00ff */
[----:B------:R-:W-:Y:S01]  /*58d0*/  IMAD.HI.U32 R22, R7, R36, RZ ;  /* 0x0000002407167227 */ /* 0x000fe200078e00ff */
[-C--:B------:R-:W-:Y:S02]  /*58e0*/  @P2 SHF.R.U32.HI R3, RZ, R37.reuse, R20 ;  /* 0x00000025ff032219 */ /* 0x080fe40000011614 */
[----:B------:R-:W-:Y:S02]  /*58f0*/  SHF.R.U32.HI R20, RZ, R98, R21 ;  /* 0x00000062ff147219 */ /* 0x000fe40000011615 */
[----:B------:R-:W-:Y:S01]  /*5900*/  @P2 SHF.R.U32.HI R7, RZ, R37, R22 ;  /* 0x00000025ff072219 */ /* 0x000fe20000011616 */
[C---:B------:R-:W-:Y:S01]  /*5910*/  IMAD R2, R40.reuse, R3, RZ ;  /* 0x0000000328027224 */ /* 0x040fe200078e02ff */
[----:B------:R-:W-:Y:S02]  /*5920*/  SEL R5, R43, R20, !P0 ;  /* 0x000000142b057207 */ /* 0x000fe40004000000 */
[----:B------:R-:W-:Y:S01]  /*5930*/  SEL R3, R45, R24, !P3 ;  /* 0x000000182d037207 */ /* 0x000fe20005800000 */
[----:B------:R-:W-:Y:S01]  /*5940*/  IMAD R4, R40, R7, RZ ;  /* 0x0000000728047224 */ /* 0x000fe200078e02ff */
[C---:B------:R-:W-:Y:S01]  /*5950*/  ISETP.GE.AND P0, PT, R5.reuse, R2, PT ;  /* 0x000000020500720c */ /* 0x040fe20003f06270 */
[----:B------:R-:W-:Y:S03]  /*5960*/  IMAD.HI.U32 R6, R5, R36, RZ ;  /* 0x0000002405067227 */ /* 0x000fe600078e00ff */
[----:B------:R-:W-:Y:S01]  /*5970*/  ISETP.GE.OR P0, PT, R3, R4, P0 ;  /* 0x000000040300720c */ /* 0x000fe20000706670 */
[----:B------:R-:W-:Y:S01]  /*5980*/  IMAD.MOV R4, RZ, RZ, -R3 ;  /* 0x000000ffff047224 */ /* 0x000fe200078e0a03 */
[-C--:B------:R-:W-:Y:S03]  /*5990*/  SHF.R.U32.HI R6, RZ, R37.reuse, R6 ;  /* 0x00000025ff067219 */ /* 0x080fe60000011606 */
[----:B------:R-:W-:Y:S01]  /*59a0*/  IMAD R45, R42, R4, R45 ;  /* 0x000000042a2d7224 */ /* 0x000fe200078e022d */
[----:B------:R-:W-:Y:S05]  /*59b0*/  SEL R15, R5, R6, !P2 ;  /* 0x00000006050f7207 */ /* 0x000fea0005000000 */
[----:B------:R-:W-:Y:S02]  /*59c0*/  IMAD.MOV R6, RZ, RZ, -R15 ;  /* 0x000000ffff067224 */ /* 0x000fe400078e0a0f */
[C---:B------:R-:W-:Y:S04]  /*59d0*/  @!P0 IMAD.HI.U32 R2, R3.reuse, R36, RZ ;  /* 0x0000002403028227 */ /* 0x040fe800078e00ff */
[----:B------:R-:W-:Y:S01]  /*59e0*/  IMAD R6, R40, R6, R5 ;  /* 0x0000000628067224 */ /* 0x000fe200078e0205 */
[----:B------:R-:W-:Y:S04]  /*59f0*/  @!P0 SHF.R.U32.HI R2, RZ, R37, R2 ;  /* 0x00000025ff028219 */ /* 0x000fe80000011602 */
[----:B------:R-:W-:Y:S02]  /*5a00*/  @!P0 SEL R0, R3, R2, !P2 ;  /* 0x0000000203008207 */ /* 0x000fe40005000000 */
[----:B------:R-:W-:Y:S02]  /*5a10*/  IADD3 R2, PT, PT, -R5, RZ, RZ ;  /* 0x000000ff05027210 */ /* 0x000fe40007ffe1ff */
[----:B------:R-:W-:Y:S01]  /*5a20*/  @!P0 IADD3 R8, PT, PT, R15, -R0, RZ ;  /* 0x800000000f088210 */ /* 0x000fe20007ffe0ff */
[----:B------:R-:W-:Y:S02]  /*5a30*/  @!P0 IMAD R0, R7, R6, R0 ;  /* 0x0000000607008224 */ /* 0x000fe400078e0200 */
[----:B------:R-:W-:Y:S02]  /*5a40*/  IMAD R43, R38, R2, R43 ;  /* 0x00000002262b7224 */ /* 0x000fe400078e022b */
[----:B------:R-:W-:Y:S02]  /*5a50*/  @!P0 IMAD R5, R8, R40, R3 ;  /* 0x0000002808058224 */ /* 0x000fe400078e0203 */
[----:B------:R-:W-:Y:S04]  /*5a60*/  @!P0 IMAD.MOV.U32 R3, RZ, RZ, R0 ;  /* 0x000000ffff038224 */ /* 0x000fe800078e0000 */
[----:B------:R-:W-:Y:S02]  /*5a70*/  IMAD R45, R3, R42, R45 ;  /* 0x0000002a032d7224 */ /* 0x000fe400078e022d */
[----:B------:R-:W-:Y:S07]  /*5a80*/  IMAD R43, R5, R38, R43 ;  /* 0x00000026052b7224 */ /* 0x000fee00078e022b */
.L_x_102:
[----:B------:R-:W-:Y:S01]  /*5a90*/  @!P1 IMAD.HI.U32 R0, R45, R12, RZ ;  /* 0x0000000c2d009227 */ /* 0x000fe200078e00ff */
[----:B-1----:R-:W-:Y:S01]  /*5aa0*/  @!P1 ISETP.NE.AND P0, PT, R10, 0x1, PT ;  /* 0x000000010a00980c */ /* 0x002fe20003f05270 */
[----:B------:R-:W-:Y:S01]  /*5ab0*/  ULOP3.LUT UP0, URZ, UR42, 0x1b0, URZ, 0xc0, !UPT ;  /* 0x000001b02aff7892 */ /* 0x000fe2000f80c0ff */
[----:B------:R-:W-:Y:S01]  /*5ac0*/  @!P1 ISETP.NE.AND P2, PT, R9, 0x1, PT ;  /* 0x000000010900980c */ /* 0x000fe20003f45270 */
[----:B------:R-:W-:Y:S01]  /*5ad0*/  @!P1 IMAD.HI.U32 R3, R43, R11, RZ ;  /* 0x0000000b2b039227 */ /* 0x000fe200078e00ff */
[----:B------:R-:W-:Y:S02]  /*5ae0*/  @!P1 SHF.R.U32.HI R0, RZ, R13, R0 ;  /* 0x0000000dff009219 */ /* 0x000fe40000011600 */
[----:B------:R-:W-:Y:S01]  /*5af0*/  @P4 SHF.R.U32.HI R105, RZ, 0x10, R17 ;  /* 0x00000010ff694819 */ /* 0x000fe20000011611 */
[----:B------:R-:W-:Y:S01]  /*5b00*/  VIADD R111, R111, 0x1 ;  /* 0x000000016f6f7836 */ /* 0x000fe20000000000 */
[----:B------:R-:W-:Y:S02]  /*5b10*/  @!P1 SHF.R.U32.HI R2, RZ, R14, R3 ;  /* 0x0000000eff029219 */ /* 0x000fe40000011603 */
[----:B------:R-:W-:Y:S02]  /*5b20*/  @!P1 SEL R3, R45, R0, !P2 ;  /* 0x000000002d039207 */ /* 0x000fe40005000000 */
[----:B------:R-:W-:Y:S05]  /*5b30*/  @!P1 SEL R2, R43, R2, !P0 ;  /* 0x000000022b029207 */ /* 0x000fea0004000000 */
[----:B------:R-:W-:Y:S02]  /*5b40*/  @!P1 IMAD.IADD R0, R2, 0x1, -R3 ;  /* 0x0000000102009824 */ /* 0x000fe400078e0a03 */
[----:B------:R-:W-:Y:S02]  /*5b50*/  @!P1 IMAD.IADD R2, R3, 0x1, -R2 ;  /* 0x0000000103029824 */ /* 0x000fe400078e0a02 */
[----:B------:R-:W-:Y:S02]  /*5b60*/  @!P1 IMAD R45, R0, R9, R45 ;  /* 0x00000009002d9224 */ /* 0x000fe400078e022d */
[----:B------:R-:W-:Y:S01]  /*5b70*/  @!P1 IMAD R43, R2, R10, R43 ;  /* 0x0000000a022b9224 */ /* 0x000fe200078e022b */
[----:B------:R-:W-:Y:S06]  /*5b80*/  BRA.U !UP0, `(.L_x_103) ;  /* 0x0000000108407547 */ /* 0x000fec000b800000 */
[----:B------:R-:W1:Y:S01]  /*5b90*/  LDCU.64 UR8, c[0x4][0x80] ;  /* 0x01001000ff0877ac */ /* 0x000e620008000a00 */
[----:B------:R-:W-:Y:S01]  /*5ba0*/  MOV R3, 0x0 ;  /* 0x0000000000037802 */ /* 0x000fe20000000f00 */
[----:B------:R-:W-:Y:S02]  /*5bb0*/  HFMA2 R12, -RZ, RZ, 0, 5.9604644775390625e-08 ;  /* 0x00000001ff0c7431 */ /* 0x000fe400000001ff */
[----:B------:R-:W-:Y:S02]  /*5bc0*/  IMAD.MOV.U32 R8, RZ, RZ, 0x70 ;  /* 0x00000070ff087424 */ /* 0x000fe400078e00ff */
[----:B------:R-:W-:Y:S01]  /*5bd0*/  IMAD.MOV.U32 R13, RZ, RZ, RZ ;  /* 0x000000ffff0d7224 */ /* 0x000fe200078e00ff */
[----:B------:R-:W2:Y:S01]  /*5be0*/  LDCU.64 UR6, c[0x4][0x88] ;  /* 0x01001100ff0677ac */ /* 0x000ea20008000a00 */
[----:B------:R-:W3:Y:S01]  /*5bf0*/  LDC.64 R2, c[0x4][R3] ;  /* 0x0100000003027b82 */ /* 0x000ee20000000a00 */
[----:B------:R-:W4:Y:S01]  /*5c00*/  LDCU.64 UR4, c[0x4][0x8] ;  /* 0x01000100ff0477ac */ /* 0x000f220008000a00 */
[----:B-1----:R-:W-:Y:S01]  /*5c10*/  MOV R5, UR9 ;  /* 0x0000000900057c02 */ /* 0x002fe20008000f00 */
[----:B------:R-:W-:Y:S01]  /*5c20*/  IMAD.U32 R4, RZ, RZ, UR8 ;  /* 0x00000008ff047e24 */ /* 0x000fe2000f8e00ff */
[----:B--2---:R-:W-:Y:S01]  /*5c30*/  MOV R7, UR7 ;  /* 0x0000000700077c02 */ /* 0x004fe20008000f00 */
[----:B------:R-:W-:Y:S01]  /*5c40*/  IMAD.U32 R6, RZ, RZ, UR6 ;  /* 0x00000006ff067e24 */ /* 0x000fe2000f8e00ff */
[----:B----4-:R-:W-:Y:S01]  /*5c50*/  MOV R11, UR5 ;  /* 0x00000005000b7c02 */ /* 0x010fe20008000f00 */
[----:B------:R-:W-:Y:S02]  /*5c60*/  IMAD.U32 R10, RZ, RZ, UR4 ;  /* 0x00000004ff0a7e24 */ /* 0x000fe4000f8e00ff */
[----:B------:R-:W-:Y:S07]  /*5c70*/  LEPC R20, `(.L_x_103) ;  /* 0x000000001014794e */ /* 0x000fee0000000000 */
[----:B---3-5:R-:W-:Y:S05]  /*5c80*/  CALL.ABS.NOINC R2 ;  /* 0x0000000002007343 */ /* 0x028fea0003c00000 */
.L_x_103:
[----:B------:R-:W-:Y:S01]  /*5c90*/  LOP3.LUT P0, RZ, R109, 0x1b0, RZ, 0xc0, !PT ;  /* 0x000001b06dff7812 */ /* 0x000fe2000780c0ff */
[----:B------:R-:W-:Y:S11]  /*5ca0*/  BSSY.RECONVERGENT B6, `(.L_x_104) ;  /* 0x0000013000067945 */ /* 0x000ff60003800200 */
[----:B------:R-:W-:Y:S01]  /*5cb0*/  @!UPT UIADD3 URZ, UPT, UPT, URZ, URZ, URZ ;  /* 0x000000fffffff290 */ /* 0x000fe2000fffe0ff */
[----:B------:R-:W-:Y:S05]  /*5cc0*/  @!P0 BRA `(.L_x_105) ;  /* 0x0000000000408947 */ /* 0x000fea0003800000 */
        /* <DEDUP_REMOVED lines=16> */
.L_x_105:
[----:B------:R-:W-:Y:S05]  /*5dd0*/  BSYNC.RECONVERGENT B6 ;  /* 0x0000000000067941 */ /* 0x000fea0003800200 */
.L_x_104:
[----:B------:R-:W-:Y:S01]  /*5de0*/  ISETP.NE.U32.AND P3, PT, R86, RZ, PT ;  /* 0x000000ff5600720c */ /* 0x000fe20003f65070 */
[----:B------:R-:W-:Y:S01]  /*5df0*/  UISETP.NE.AND UP1, UPT, UR44, URZ, UPT ;  /* 0x000000ff2c00728c */ /* 0x000fe2000bf25270 */
[----:B------:R-:W-:Y:S02]  /*5e00*/  ISETP.NE.U32.AND P4, PT, R82, RZ, PT ;  /* 0x000000ff5200720c */ /* 0x000fe40003f85070 */
[----:B------:R-:W-:Y:S02]  /*5e10*/  ISETP.NE.AND.EX P3, PT, R87, RZ, PT, P3 ;  /* 0x000000ff5700720c */ /* 0x000fe40003f65330 */
[----:B------:R-:W-:Y:S02]  /*5e20*/  PLOP3.LUT P1, PT, PT, PT, PT, 0x8, 0x80 ;  /* 0x000000000080781c */ /* 0x000fe40003f2e170 */
[----:B------:R-:W-:Y:S02]  /*5e30*/  PLOP3.LUT P0, PT, PT, PT, UP1, 0x80, 0x8 ;  /* 0x000000000008781c */ /* 0x000fe40003f0f018 */
[----:B------:R-:W-:Y:S02]  /*5e40*/  ISETP.NE.AND.EX P4, PT, R83, RZ, PT, P4 ;  /* 0x000000ff5300720c */ /* 0x000fe40003f85340 */
[----:B------:R-:W1:Y:S09]  /*5e50*/  @UP1 LDCU.64 UR4, c[0x0][0x888] ;  /* 0x00011100ff0417ac */ /* 0x000e720008000a00 */
[----:B------:R-:W-:Y:S01]  /*5e60*/  @P0 PLOP3.LUT P1, PT, P3, PT, PT, 0x80, 0x8 ;  /* 0x000000000008081c */ /* 0x000fe20001f2f070 */
[----:B-1----:R-:W-:Y:S04]  /*5e70*/  @UP1 UISETP.NE.U32.AND UP0, UPT, UR4, URZ, UPT ;  /* 0x000000ff0400128c */ /* 0x002fe8000bf05070 */
[----:B------:R-:W-:Y:S04]  /*5e80*/  @UP1 UISETP.NE.AND.EX UP0, UPT, UR5, URZ, UPT, UP0 ;  /* 0x000000ff0500128c */ /* 0x000fe8000bf05300 */
[----:B------:R-:W-:Y:S01]  /*5e90*/  @UP1 USEL UR4, URZ, 0xffffffff, UP0 ;  /* 0xffffffffff041887 */ /* 0x000fe20008000000 */
[----:B------:R-:W-:Y:S11]  /*5ea0*/  @!P3 BRA `(.L_x_106) ;  /* 0x00000000002cb947 */ /* 0x000ff60003800000 */
[----:B------:R-:W-:Y:S01]  /*5eb0*/  ISETP.NE.U32.AND P2, PT, R84, RZ, PT ;  /* 0x000000ff5400720c */ /* 0x000fe20003f45070 */
[----:B------:R-:W-:Y:S03]  /*5ec0*/  IMAD.MOV.U32 R96, RZ, RZ, 0x1 ;  /* 0x00000001ff607424 */ /* 0x000fe600078e00ff */
[----:B------:R-:W-:Y:S11]  /*5ed0*/  ISETP.NE.AND.EX P2, PT, R85, RZ, PT, P2 ;  /* 0x000000ff5500720c */ /* 0x000ff60003f45320 */
[----:B------:R-:W-:Y:S02]  /*5ee0*/  @!UPT UIADD3 URZ, UPT, UPT, URZ, URZ, URZ ;  /* 0x000000fffffff290 */ /* 0x000fe4000fffe0ff */
[----:B------:R-:W1:Y:S01]  /*5ef0*/  @P2 LDC.64 R2, c[0x0][0x888] ;  /* 0x00022200ff022b82 */ /* 0x000e620000000a00 */
[----:B------:R-:W-:Y:S04]  /*5f00*/  @P2 IMAD R0, R86, UR36, RZ ;  /* 0x0000002456002c24 */ /* 0x000fe8000f8e02ff */
[----:B-1----:R-:W-:Y:S04]  /*5f10*/  @P2 IMAD.WIDE R2, R0, 0x4, R2 ;  /* 0x0000000400022825 */ /* 0x002fe800078e0202 */
[----:B------:R-:W-:Y:S01]  /*5f20*/  HFMA2 R0, -RZ, RZ, 0, 5.9604644775390625e-08 ;  /* 0x00000001ff007431 */ /* 0x000fe200000001ff */
[----:B-----5:R1:W5:Y:S04]  /*5f30*/  @P2 LDG.E R49, desc[UR40][R2.64] ;  /* 0x0000002802312981 */ /* 0x020368000c1e1900 */
[----:B------:R-:W-:Y:S01]  /*5f40*/  @!P2 PRMT R96, R0, 0x7610, R96 ;  /* 0x000076100060a816 */ /* 0x000fe20000000060 */
[----:B-1----:R-:W2:Y:S06]  /*5f50*/  @!P2 LDC R49, c[0x0][0x880] ;  /* 0x00022000ff31ab82 */ /* 0x002eac0000000800 */
.L_x_106:
[----:B------:R-:W-:Y:S05]  /*5f60*/  @!P4 BRA `(.L_x_107) ;  /* 0x000000000020c947 */ /* 0x000fea0003800000 */
[----:B------:R-:W-:Y:S04]  /*5f70*/  ISETP.NE.U32.AND P2, PT, R80, RZ, PT ;  /* 0x000000ff5000720c */ /* 0x000fe80003f45070 */
[----:B------:R-:W-:Y:S11]  /*5f80*/  ISETP.NE.AND.EX P2, PT, R81, RZ, PT, P2 ;  /* 0x000000ff5100720c */ /* 0x000ff60003f45320 */
[----:B------:R-:W-:Y:S02]  /*5f90*/  @!UPT UIADD3 URZ, UPT, UPT, URZ, URZ, URZ ;  /* 0x000000fffffff290 */ /* 0x000fe4000fffe0ff */
[----:B------:R-:W1:Y:S01]  /*5fa0*/  @P2 LDC.64 R2, c[0x0][0x8a8] ;  /* 0x00022a00ff022b82 */ /* 0x000e620000000a00 */
[----:B------:R-:W-:Y:S04]  /*5fb0*/  @P2 IMAD R0, R82, UR36, RZ ;  /* 0x0000002452002c24 */ /* 0x000fe8000f8e02ff */
[----:B-1----:R-:W-:Y:S05]  /*5fc0*/  @P2 IMAD.WIDE R2, R0, 0x4, R2 ;  /* 0x0000000400022825 */ /* 0x002fea00078e0202 */
[----:B-----5:R1:W5:Y:S02]  /*5fd0*/  @P2 LDG.E R47, desc[UR40][R2.64] ;  /* 0x00000028022f2981 */ /* 0x020364000c1e1900 */
[----:B-1----:R-:W3:Y:S02]  /*5fe0*/  @!P2 LDC R47, c[0x0][0x8a0] ;  /* 0x00022800ff2fab82 */ /* 0x002ee40000000800 */
.L_x_107:
[----:B--2--5:R-:W-:Y:S01]  /*5ff0*/  @P0 FSETP.NEU.AND P4, PT, R49, RZ, PT ;  /* 0x000000ff3100020b */ /* 0x024fe20003f8d000 */
[----:B------:R-:W-:Y:S01]  /*6000*/  IMAD.U32 R0, RZ, RZ, UR4 ;  /* 0x00000004ff007e24 */ /* 0x000fe2000f8e00ff */
[----:B------:R-:W-:Y:S01]  /*6010*/  @P0 LOP3.LUT P2, RZ, R96, 0xff, RZ, 0xc0, !PT ;  /* 0x000000ff60ff0812 */ /* 0x000fe2000784c0ff */
[----:B------:R-:W-:Y:S01]  /*6020*/  BSSY B1, `(.L_x_108) ;  /* 0x0000039000017945 */ /* 0x000fe20003800000 */
[----:B------:R-:W-:Y:S02]  /*6030*/  @P0 SEL R9, RZ, 0xffffffff, P4 ;  /* 0xffffffffff090807 */ /* 0x000fe40002000000 */
[----:B------:R-:W-:Y:S02]  /*6040*/  CS2R R54, SRZ ;  /* 0x0000000000367805 */ /* 0x000fe4000001ff00 */
[----:B------:R-:W-:Y:S02]  /*6050*/  LEA R92, R44, UR43, 0x3 ;  /* 0x0000002b2c5c7c11 */ /* 0x000fe4000f8e18ff */
[----:B------:R-:W-:Y:S02]  /*6060*/  CS2R R52, SRZ ;  /* 0x0000000000347805 */ /* 0x000fe4000001ff00 */
[----:B------:R-:W-:Y:S02]  /*6070*/  @P1 SEL R9, R0, R9, !P2 ;  /* 0x0000000900091207 */ /* 0x000fe40005000000 */
[----:B------:R-:W-:Y:S02]  /*6080*/  CS2R R58, SRZ ;  /* 0x00000000003a7805 */ /* 0x000fe4000001ff00 */
[----:B------:R-:W-:Y:S02]  /*6090*/  SHF.L.U32 R7, R108, 0x1f, RZ ;  /* 0x0000001f6c077819 */ /* 0x000fe400000006ff */
[----:B------:R-:W-:Y:S02]  /*60a0*/  CS2R R56, SRZ ;  /* 0x0000000000387805 */ /* 0x000fe4000001ff00 */
[----:B------:R-:W-:Y:S02]  /*60b0*/  @P0 LOP3.LUT R9, R9, 0x1, RZ, 0xc0, !PT ;  /* 0x0000000109090812 */ /* 0x000fe400078ec0ff */
[C---:B------:R-:W-:Y:S02]  /*60c0*/  LEA.HI R5, R44.reuse, R44, RZ, 0x1 ;  /* 0x0000002c2c057211 */ /* 0x040fe400078f08ff */
[----:B------:R-:W-:Y:S02]  /*60d0*/  ISETP.NE.U32.OR P1, PT, R9, 0x1, !P0 ;  /* 0x000000010900780c */ /* 0x000fe40004725470 */
[----:B------:R-:W-:Y:S01]  /*60e0*/  PLOP3.LUT P5, PT, PT, PT, PT, 0x8, 0x80 ;  /* 0x000000000080781c */ /* 0x000fe20003fae170 */
[C---:B------:R-:W-:Y:S01]  /*60f0*/  IMAD.SHL.U32 R3, R5.reuse, 0x20, RZ ;  /* 0x0000002005037824 */ /* 0x040fe200078e00ff */
[----:B------:R-:W-:Y:S04]  /*6100*/  LOP3.LUT R5, R5, 0xffe, RZ, 0xc0, !PT ;  /* 0x00000ffe05057812 */ /* 0x000fe800078ec0ff */
[----:B------:R-:W-:Y:S01]  /*6110*/  LOP3.LUT R3, R3, 0xffffffc0, RZ, 0xc0, !PT ;  /* 0xffffffc003037812 */ /* 0x000fe200078ec0ff */
[----:B------:R-:W-:Y:S04]  /*6120*/  IMAD.IADD R32, R44, 0x1, -R5 ;  /* 0x000000012c207824 */ /* 0x000fe800078e0a05 */
[----:B------:R-:W-:Y:S01]  /*6130*/  @P1 SHF.L.U32 R2, R106, 0x1f, RZ ;  /* 0x0000001f6a021819 */ /* 0x000fe200000006ff */
[----:B------:R-:W-:Y:S03]  /*6140*/  IMAD.IADD R3, R46, 0x1, R3 ;  /* 0x000000012e037824 */ /* 0x000fe600078e0203 */
[----:B------:R-:W1:Y:S01]  /*6150*/  @P1 SYNCS.PHASECHK.TRANS64.TRYWAIT P0, [UR43+0x1b0], R2 ;  /* 0x0001b002ff0015a7 */ /* 0x000e62000800112b */
[----:B------:R-:W-:Y:S01]  /*6160*/  IMAD R32, R32, 0x100000, R3 ;  /* 0x0010000020207824 */ /* 0x000fe200078e0203 */
[----:B------:R2:W4:Y:S01]  /*6170*/  SYNCS.PHASECHK.TRANS64.TRYWAIT P4, [R92+URZ+0x1f0], R7 ;  /* 0x0001f0075c0075a7 */ /* 0x00052200080811ff */
[----:B-1----:R-:W-:Y:S01]  /*6180*/  @P1 PLOP3.LUT P5, PT, P0, PT, PT, 0x8, 0x80 ;  /* 0x000000000080181c */ /* 0x002fe200007ae170 */
[----:B------:R-:W-:Y:S01]  /*6190*/  @!UPT UIADD3 URZ, UPT, UPT, URZ, URZ, URZ ;  /* 0x000000fffffff290 */ /* 0x000fe2000fffe0ff */
[----:B--2---:R-:W-:Y:S11]  /*61a0*/  @!P1 BRA `(.L_x_109) ;  /* 0x0000000000809947 */ /* 0x004ff60003800000 */
[----:B------:R-:W-:Y:S01]  /*61b0*/  ISETP.NE.U32.AND P0, PT, RZ, UR38, PT ;  /* 0x00000026ff007c0c */ /* 0x000fe2000bf05070 */
[----:B------:R-:W-:Y:S01]  /*61c0*/  BSSY B0, `(.L_x_110) ;  /* 0x0000012000007945 */ /* 0x000fe20003800000 */
[----:B------:R-:W-:Y:S02]  /*61d0*/  FSETP.NEU.AND P2, PT, R49, RZ, PT ;  /* 0x000000ff3100720b */ /* 0x000fe40003f4d000 */
[----:B------:R-:W-:Y:S02]  /*61e0*/  CS2R R58, SRZ ;  /* 0x00000000003a7805 */ /* 0x000fe4000001ff00 */
[----:B------:R-:W-:Y:S02]  /*61f0*/  ISETP.NE.AND.EX P0, PT, RZ, UR39, PT, P0 ;  /* 0x00000027ff007c0c */ /* 0x000fe4000bf05300 */
[----:B------:R-:W-:Y:S02]  /*6200*/  CS2R R56, SRZ ;  /* 0x0000000000387805 */ /* 0x000fe4000001ff00 */
[----:B------:R-:W-:Y:S02]  /*6210*/  LOP3.LUT P1, RZ, R96, 0xff, RZ, 0xc0, !PT ;  /* 0x000000ff60ff7812 */ /* 0x000fe4000782c0ff */
[----:B------:R-:W-:Y:S02]  /*6220*/  CS2R R54, SRZ ;  /* 0x0000000000367805 */ /* 0x000fe4000001ff00 */
[----:B------:R-:W-:Y:S02]  /*6230*/  SEL R0, RZ, 0xffffffff, P2 ;  /* 0xffffffffff007807 */ /* 0x000fe40001000000 */
[----:B------:R-:W-:Y:S02]  /*6240*/  CS2R R52, SRZ ;  /* 0x0000000000347805 */ /* 0x000fe4000001ff00 */
[----:B------:R-:W-:Y:S04]  /*6250*/  SEL R3, RZ, 0xffffffff, P0 ;  /* 0xffffffffff037807 */ /* 0x000fe80000000000 */
[----:B------:R-:W-:Y:S04]  /*6260*/  @P3 SEL R0, R3, R0, !P1 ;  /* 0x0000000003003207 */ /* 0x000fe80004800000 */
[----:B------:R-:W-:Y:S04]  /*6270*/  LOP3.LUT R0, R0, 0x1, RZ, 0xc0, !PT ;  /* 0x0000000100007812 */ /* 0x000fe800078ec0ff */
[----:B------:R-:W-:Y:S01]  /*6280*/  ISETP.NE.U32.AND P0, PT, R0, 0x1, PT ;  /* 0x000000010000780c */ /* 0x000fe20003f05070 */
[----:B------:R-:W-:Y:S01]  /*6290*/  @!UPT UIADD3 URZ, UPT, UPT, URZ, URZ, URZ ;  /* 0x000000fffffff290 */ /* 0x000fe2000fffe0ff */
[----:B------:R-:W-:Y:S11]  /*62a0*/  @!P5 BRA `(.L_x_111) ;  /* 0x00000000000cd947 */ /* 0x000ff60003800000 */
[----:B------:R-:W-:Y:S04]  /*62b0*/  SHF.L.U32 R3, R106, 0x1f, RZ ;  /* 0x0000001f6a037819 */ /* 0x000fe800000006ff */
[----:B------:R-:W1:Y:S02]  /*62c0*/  SYNCS.PHASECHK.TRANS64.TRYWAIT P1, [UR43+0x1b0], R3 ;  /* 0x0001b003ff0075a7 */ /* 0x000e64000802112b */
[----:B-1----:R-:W-:Y:S05]  /*62d0*/  @!P1 BRA `(.L_x_112) ;  /* 0x0000001c007c9947 */ /* 0x002fea0003800000 */
.L_x_111:
[----:B------:R-:W-:Y:S05]  /*62e0*/  BSYNC B0 ;  /* 0x0000000000007941 */ /* 0x000fea0003800000 */
.L_x_110:
[----:B------:R2:W1:Y:S01]  /*62f0*/  @P0 LDS.128 R56, [R103+UR43+0x400] ;  /* 0x0004002b67380984 */ /* 0x0004620008000c00 */
[----:B------:R-:W-:Y:S01]  /*6300*/  UIADD3 UR4, UPT, UPT, UR43, 0x1b8, URZ ;  /* 0x000001b82b047890 */ /* 0x000fe2000fffe0ff */
[----:B------:R-:W-:Y:S02]  /*6310*/  LOP3.LUT R106, R106, 0x1, RZ, 0x3c, !PT ;  /* 0x000000016a6a7812 */ /* 0x000fe400078e3cff */
[----:B------:R2:W1:Y:S01]  /*6320*/  @P0 LDS.128 R52, [R102+0x10] ;  /* 0x0000100066340984 */ /* 0x0004620000000c00 */
[----:B------:R-:W-:Y:S01]  /*6330*/  UPRMT UR4, UR37, 0x654, UR4 ;  /* 0x0000065425047896 */ /* 0x000fe20008000004 */
[----:B------:R-:W-:Y:S01]  /*6340*/  @!PT LDS RZ, [RZ] ;  /* 0x00000000fffff984 */ /* 0x000fe20000000800 */
[----:B------:R-:W-:Y:S01]  /*6350*/  @!PT LDS RZ, [RZ] ;  /* 0x00000000fffff984 */ /* 0x000fe20000000800 */
[----:B------:R-:W-:Y:S01]  /*6360*/  @!PT LDS RZ, [RZ] ;  /* 0x00000000fffff984 */ /* 0x000fe20000000800 */
[----:B------:R-:W-:Y:S01]  /*6370*/  @!PT LDS RZ, [RZ] ;  /* 0x00000000fffff984 */ /* 0x000fe20000000800 */
[----:B------:R5:W-:Y:S06]  /*6380*/  MEMBAR.ALL.CTA ;  /* 0x0000000000007992 */ /* 0x000bec0000008000 */
[----:B-----5:R-:W5:Y:S02]  /*6390*/  FENCE.VIEW.ASYNC.S ;  /* 0x00000000000073c6 */ /* 0x020f640000000000 */
[----:B-----5:R-:W-:Y:S03]  /*63a0*/  SYNCS.ARRIVE.TRANS64.RED.A1T0 RZ, [UR4], RZ ;  /* 0x000000ffffff79a7 */ /* 0x020fe60008100404 */
.L_x_109:
[----:B------:R-:W-:Y:S05]  /*63b0*/  BSYNC B1 ;  /* 0x0000000000017941 */ /* 0x000fea0003800000 */
.L_x_108:
[----:B-1----:R-:W-:Y:S04]  /*63c0*/  SHF.R.U32.HI R3, RZ, 0x15, R32 ;  /* 0x00000015ff037819 */ /* 0x002fe80000011620 */
[----:B------:R-:W-:Y:S01]  /*63d0*/  LOP3.LUT P0, RZ, R3, 0x3, R104, 0x48, !PT ;  /* 0x0000000303ff7812 */ /* 0x000fe20007804868 */
[----:B------:R-:W-:Y:S01]  /*63e0*/  @!UPT UIADD3 URZ, UPT, UPT, URZ, URZ, URZ ;  /* 0x000000fffffff290 */ /* 0x000fe2000fffe0ff */
[----:B----4-:R-:W-:Y:S11]  /*63f0*/  @P4 BRA `(.L_x_113) ;  /* 0x0000000000084947 */ /* 0x010ff60003800000 */
[----:B------:R-:W1:Y:S02]  /*6400*/  SYNCS.PHASECHK.TRANS64.TRYWAIT P1, [R92+URZ+0x1f0], R7 ;  /* 0x0001f0075c0075a7 */ /* 0x000e6400080211ff */
[----:B-1----:R-:W-:Y:S05]  /*6410*/  @!P1 BRA `(.L_x_114) ;  /* 0x0000001c00449947 */ /* 0x002fea0003800000 */
.L_x_113:
[----:B------:R-:W-:Y:S05]  /*6420*/  @!P0 BRA `(.L_x_115) ;  /* 0x0000000000408947 */ /* 0x000fea0003800000 */
[----:B------:R-:W4:Y:S01]  /*6430*/  LDCU.64 UR8, c[0x4][0x70] ;  /* 0x01000e00ff0877ac */ /* 0x000f220008000a00 */
[----:B------:R-:W-:Y:S01]  /*6440*/  MOV R3, 0x0 ;  /* 0x0000000000037802 */ /* 0x000fe20000000f00 */
[----:B------:R-:W-:Y:S02]  /*6450*/  HFMA2 R12, -RZ, RZ, 0, 5.9604644775390625e-08 ;  /* 0x00000001ff0c7431 */ /* 0x000fe400000001ff */
[----:B------:R-:W-:Y:S02]  /*6460*/  IMAD.MOV.U32 R8, RZ, RZ, 0x192 ;  /* 0x00000192ff087424 */ /* 0x000fe400078e00ff */
[----:B------:R-:W-:Y:S01]  /*6470*/  IMAD.MOV.U32 R13, RZ, RZ, RZ ;  /* 0x000000ffff0d7224 */ /* 0x000fe200078e00ff */
[----:B------:R-:W1:Y:S01]  /*6480*/  LDCU.64 UR6, c[0x4][0x78] ;  /* 0x01000f00ff0677ac */ /* 0x000e620008000a00 */
[----:B------:R-:W2:Y:S01]  /*6490*/  LDC.64 R2, c[0x4][R3] ;  /* 0x0100000003027b82 */ /* 0x000ea20000000a00 */
[----:B------:R-:W5:Y:S01]  /*64a0*/  LDCU.64 UR4, c[0x4][0x10] ;  /* 0x01000200ff0477ac */ /* 0x000f620008000a00 */
[----:B----4-:R-:W-:Y:S01]  /*64b0*/  MOV R5, UR9 ;  /* 0x0000000900057c02 */ /* 0x010fe20008000f00 */
[----:B------:R-:W-:Y:S01]  /*64c0*/  IMAD.U32 R4, RZ, RZ, UR8 ;  /* 0x00000008ff047e24 */ /* 0x000fe2000f8e00ff */
[----:B-1----:R-:W-:Y:S01]  /*64d0*/  MOV R7, UR7 ;  /* 0x0000000700077c02 */ /* 0x002fe20008000f00 */
[----:B------:R-:W-:Y:S01]  /*64e0*/  IMAD.U32 R6, RZ, RZ, UR6 ;  /* 0x00000006ff067e24 */ /* 0x000fe2000f8e00ff */
[----:B-----5:R-:W-:Y:S01]  /*64f0*/  MOV R11, UR5 ;  /* 0x00000005000b7c02 */ /* 0x020fe20008000f00 */
[----:B------:R-:W-:Y:S02]  /*6500*/  IMAD.U32 R10, RZ, RZ, UR4 ;  /* 0x00000004ff0a7e24 */ /* 0x000fe4000f8e00ff */
[----:B------:R-:W-:Y:S07]  /*6510*/  LEPC R20, `(.L_x_115) ;  /* 0x000000001014794e */ /* 0x000fee0000000000 */
[----:B--23--:R-:W-:Y:S05]  /*6520*/  CALL.ABS.NOINC R2 ;  /* 0x0000000002007343 */ /* 0x00cfea0003c00000 */
.L_x_115:
[----:B------:R-:W-:Y:S01]  /*6530*/  LOP3.LUT P0, RZ, R101, 0x60, RZ, 0xc0, !PT ;  /* 0x0000006065ff7812 */ /* 0x000fe2000780c0ff */
[----:B------:R-:W-:Y:S05]  /*6540*/  WARPSYNC.ALL ;  /* 0x0000000000007948 */ /* 0x000fea0003800000 */
[----:B------:R-:W-:Y:S01]  /*6550*/  R2UR UR4, R32 ;  /* 0x00000000200472ca */ /* 0x000fe200000e0000 */
[----:B------:R-:W-:Y:S01]  /*6560*/  BSSY.RECONVERGENT B0, `(.L_x_116) ;  /* 0x00000a0000007945 */ /* 0x000fe20003800200 */
[-C--:B------:R-:W-:Y:S02]  /*6570*/  F2FP.F16.E5M2.UNPACK_B R50, R56.reuse ;  /* 0x00000038ff32723e */ /* 0x080fe400020004ff */
[----:B------:R-:W-:Y:S02]  /*6580*/  F2FP.F16.E5M2.UNPACK_B R63, R56.H1 ;  /* 0x00000038ff3f723e */ /* 0x000fe400030004ff */
[-C--:B------:R-:W-:Y:S01]  /*6590*/  F2FP.F16.E5M2.UNPACK_B R56, R57.reuse ;  /* 0x00000039ff38723e */ /* 0x080fe200020004ff */
[--C-:B------:R-:W-:Y:S01]  /*65a0*/  HADD2.F32 R48, -RZ, R50.reuse.H0_H0 ;  /* 0x20000032ff307230 */ /* 0x100fe20000004100 */
[----:B------:R-:W-:Y:S01]  /*65b0*/  F2FP.F16.E5M2.UNPACK_B R57, R57.H1 ;  /* 0x00000039ff39723e */ /* 0x000fe200030004ff */
[----:B------:R-:W-:Y:S01]  /*65c0*/  HADD2.F32 R50, -RZ, R50.H1_H1 ;  /* 0x30000032ff327230 */ /* 0x000fe20000004100 */
[-C--:B------:R-:W-:Y:S01]  /*65d0*/  F2FP.F16.E5M2.UNPACK_B R66, R52.reuse ;  /* 0x00000034ff42723e */ /* 0x080fe200020004ff */
[--C-:B------:R-:W-:Y:S01]  /*65e0*/  HADD2.F32 R51, -RZ, R63.reuse.H0_H0 ;  /* 0x2000003fff337230 */ /* 0x100fe20000004100 */
[----:B------:R-:W-:Y:S01]  /*65f0*/  F2FP.F16.E5M2.UNPACK_B R68, R52.H1 ;  /* 0x00000034ff44723e */ /* 0x000fe200030004ff */
[----:B-1----:R-:W-:Y:S01]  /*6600*/  LDTM.16dp32bit_t0_t15.x32 R4, tmem[UR4] ;  /* 0x00000004000479ee */ /* 0x002fe20008a80000 */
[----:B------:R-:W3:Y:S01]  /*6610*/  LDTM.16dp32bit_t16_t31.x32 R4, tmem[UR4+0x20] ;  /* 0x00002004000479ee */ /* 0x000ee20008aa0000 */
[----:B------:R-:W-:Y:S01]  /*6620*/  NOP ;  /* 0x0000000000007918 */ /* 0x000fe20000000000 */
[----:B------:R-:W-:Y:S01]  /*6630*/  R2UR UR5, R92 ;  /* 0x000000005c0572ca */ /* 0x000fe200000e0000 */
[--C-:B------:R-:W-:Y:S01]  /*6640*/  HADD2.F32 R65, -RZ, R66.reuse.H0_H0 ;  /* 0x20000042ff417230 */ /* 0x100fe20000004100 */
[----:B------:R-:W-:Y:S01]  /*6650*/  F2FP.F16.E5M2.UNPACK_B R61, R58 ;  /* 0x0000003aff3d723e */ /* 0x000fe200020004ff */
[----:B------:R-:W-:Y:S01]  /*6660*/  HADD2.F32 R67, -RZ, R66.H1_H1 ;  /* 0x30000042ff437230 */ /* 0x000fe20000004100 */
[-C--:B------:R-:W-:Y:S01]  /*6670*/  F2FP.F16.E5M2.UNPACK_B R70, R53.reuse ;  /* 0x00000035ff46723e */ /* 0x080fe200020004ff */
[----:B------:R-:W-:Y:S01]  /*6680*/  HADD2.F32 R52, -RZ, R63.H1_H1 ;  /* 0x3000003fff347230 */ /* 0x000fe20000004100 */
[----:B------:R-:W-:Y:S01]  /*6690*/  F2FP.F16.E5M2.UNPACK_B R72, R53.H1 ;  /* 0x00000035ff48723e */ /* 0x000fe200030004ff */
[----:B------:R-:W-:Y:S01]  /*66a0*/  HADD2.F32 R53, -RZ, R56.H0_H0 ;  /* 0x20000038ff357230 */ /* 0x000fe20000004100 */
[-C--:B------:R-:W-:Y:S01]  /*66b0*/  F2FP.F16.E5M2.UNPACK_B R74, R54.reuse ;  /* 0x00000036ff4a723e */ /* 0x080fe200020004ff */
[----:B------:R-:W-:Y:S01]  /*66c0*/  HADD2.F32 R69, -RZ, R70.H0_H0 ;  /* 0x20000046ff457230 */ /* 0x000fe20000004100 */
[----:B------:R-:W-:Y:S01]  /*66d0*/  F2FP.F16.E5M2.UNPACK_B R76, R54.H1 ;  /* 0x00000036ff4c723e */ /* 0x000fe200030004ff */
[----:B------:R-:W-:Y:S01]  /*66e0*/  HADD2.F32 R54, -RZ, R56.H1_H1 ;  /* 0x30000038ff367230 */ /* 0x000fe20000004100 */
[----:B------:R-:W-:Y:S01]  /*66f0*/  F2FP.F16.E5M2.UNPACK_B R60, R58.H1 ;  /* 0x0000003aff3c723e */ /* 0x000fe200030004ff */
[----:B------:R-:W-:Y:S01]  /*6700*/  UIADD3 UR5, UPT, UPT, UR5, 0x210, URZ ;  /* 0x0000021005057890 */ /* 0x000fe2000fffe0ff */
[----:B------:R-:W-:Y:S01]  /*6710*/  HADD2.F32 R58, -RZ, R61.H1_H1 ;  /* 0x3000003dff3a7230 */ /* 0x000fe20000004100 */
[----:B------:R-:W-:Y:S01]  /*6720*/  F2FP.F16.E5M2.UNPACK_B R77, R55 ;  /* 0x00000037ff4d723e */ /* 0x000fe200020004ff */
[----:B------:R-:W-:Y:S01]  /*6730*/  HADD2.F32 R70, -RZ, R70.H1_H1 ;  /* 0x30000046ff467230 */ /* 0x000fe20000004100 */
[----:B------:R-:W-:Y:S01]  /*6740*/  UPRMT UR5, UR37, 0x654, UR5 ;  /* 0x0000065425057896 */ /* 0x000fe20008000005 */
[--C-:B------:R-:W-:Y:S01]  /*6750*/  HADD2.F32 R73, -RZ, R74.reuse.H0_H0 ;  /* 0x2000004aff497230 */ /* 0x100fe20000004100 */
[----:B------:R-:W-:Y:S01]  /*6760*/  F2FP.F16.E5M2.UNPACK_B R62, R59 ;  /* 0x0000003bff3e723e */ /* 0x000fe200020004ff */
[----:B------:R-:W-:Y:S01]  /*6770*/  HADD2.F32 R74, -RZ, R74.H1_H1 ;  /* 0x3000004aff4a7230 */ /* 0x000fe20000004100 */
[----:B------:R-:W-:Y:S01]  /*6780*/  F2FP.F16.E5M2.UNPACK_B R78, R55.H1 ;  /* 0x00000037ff4e723e */ /* 0x000fe200030004ff */
[C---:B---3--:R-:W-:Y:S01]  /*6790*/  FMUL R4, R47.reuse, R4 ;  /* 0x000000042f047220 */ /* 0x048fe20000400000 */
[C---:B------:R-:W-:Y:S01]  /*67a0*/  FMUL R5, R47.reuse, R5 ;  /* 0x000000052f057220 */ /* 0x040fe20000400000 */
[C---:B------:R-:W-:Y:S01]  /*67b0*/  FMUL R8, R47.reuse, R8 ;  /* 0x000000082f087220 */ /* 0x040fe20000400000 */
[----:B------:R-:W-:Y:S01]  /*67c0*/  FMUL R9, R47, R9 ;  /* 0x000000092f097220 */ /* 0x000fe20000400000 */
[----:B------:R-:W-:Y:S01]  /*67d0*/  SYNCS.ARRIVE.TRANS64.RED.A1T0 RZ, [UR5], RZ ;  /* 0x000000ffffff79a7 */ /* 0x000fe20008100405 */
[C---:B------:R-:W-:Y:S01]  /*67e0*/  FFMA R4, R49.reuse, R48, R4 ;  /* 0x0000003031047223 */ /* 0x040fe20000000004 */
[----:B------:R-:W-:Y:S01]  /*67f0*/  FFMA R5, R49, R50, R5 ;  /* 0x0000003231057223 */ /* 0x000fe20000000005 */
[C---:B------:R-:W-:Y:S01]  /*6800*/  FMUL R12, R47.reuse, R12 ;  /* 0x0000000c2f0c7220 */ /* 0x040fe20000400000 */
        /* <DEDUP_REMOVED lines=9> */
[----:B------:R-:W-:Y:S02]  /*68a0*/  HADD2.F32 R48, -RZ, R77.H1_H1 ;  /* 0x3000004dff307230 */ /* 0x000fe40000004100 */
[C---:B------:R-:W-:Y:S01]  /*68b0*/  FMUL R28, R47.reuse, R32 ;  /* 0x000000202f1c7220 */ /* 0x040fe20000400000 */
[C---:B------:R-:W-:Y:S01]  /*68c0*/  FMUL R29, R47.reuse, R33 ;  /* 0x000000212f1d7220 */ /* 0x040fe20000400000 */
[C---:B------:R-:W-:Y:S01]  /*68d0*/  FMUL R6, R47.reuse, R6 ;  /* 0x000000062f067220 */ /* 0x040fe20000400000 */
[C---:B------:R-:W-:Y:S01]  /*68e0*/  FMUL R7, R47.reuse, R7 ;  /* 0x000000072f077220 */ /* 0x040fe20000400000 */
[--C-:B------:R-:W-:Y:S02]  /*68f0*/  HADD2.F32 R55, -RZ, R57.reuse.H0_H0 ;  /* 0x20000039ff377230 */ /* 0x100fe40000004100 */
[----:B------:R-:W-:Y:S01]  /*6900*/  FMUL R10, R47, R10 ;  /* 0x0000000a2f0a7220 */ /* 0x000fe20000400000 */
[C---:B------:R-:W-:Y:S01]  /*6910*/  FFMA R6, R49.reuse, R51, R6 ;  /* 0x0000003331067223 */ /* 0x040fe20000000006 */
[----:B------:R-:W-:Y:S02]  /*6920*/  HADD2.F32 R56, -RZ, R57.H1_H1 ;  /* 0x30000039ff387230 */ /* 0x000fe40000004100 */
[C---:B------:R-:W-:Y:S01]  /*6930*/  FFMA R7, R49.reuse, R52, R7 ;  /* 0x0000003431077223 */ /* 0x040fe20000000007 */
[C---:B------:R-:W-:Y:S01]  /*6940*/  FFMA R8, R49.reuse, R53, R8 ;  /* 0x0000003531087223 */ /* 0x040fe20000000008 */
[C---:B------:R-:W-:Y:S01]  /*6950*/  FFMA R9, R49.reuse, R54, R9 ;  /* 0x0000003631097223 */ /* 0x040fe20000000009 */
[----:B------:R-:W-:Y:S02]  /*6960*/  HADD2.F32 R57, -RZ, R61.H0_H0 ;  /* 0x2000003dff397230 */ /* 0x000fe40000004100 */
[----:B------:R-:W-:Y:S01]  /*6970*/  FFMA R10, R49, R55, R10 ;  /* 0x00000037310a7223 */ /* 0x000fe2000000000a */
[----:B------:R-:W-:Y:S01]  /*6980*/  F2FP.SATFINITE.E5M2.F32.PACK_AB_MERGE_C R92, R7, R6, RZ ;  /* 0x00000006075c723e */ /* 0x000fe200048060ff */
[----:B------:R-:W-:Y:S02]  /*6990*/  HADD2.F32 R61, -RZ, R62.H0_H0 ;  /* 0x2000003eff3d7230 */ /* 0x000fe40000004100 */
[----:B------:R-:W-:Y:S01]  /*69a0*/  FMUL R11, R47, R11 ;  /* 0x0000000b2f0b7220 */ /* 0x000fe20000400000 */
[----:B------:R-:W-:Y:S01]  /*69b0*/  F2FP.F16.E5M2.UNPACK_B R64, R59.H1 ;  /* 0x0000003bff40723e */ /* 0x000fe200030004ff */
[----:B------:R-:W-:Y:S01]  /*69c0*/  HADD2.F32 R59, -RZ, R60.H0_H0 ;  /* 0x2000003cff3b7230 */ /* 0x000fe20000004100 */
[----:B------:R-:W-:Y:S01]  /*69d0*/  F2FP.SATFINITE.E5M2.F32.PACK_AB_MERGE_C R92, R5, R4, R92 ;  /* 0x00000004055c723e */ /* 0x000fe2000480605c */
[C---:B------:R-:W-:Y:S01]  /*69e0*/  FFMA R11, R49.reuse, R56, R11 ;  /* 0x00000038310b7223 */ /* 0x040fe2000000000b */
[C---:B------:R-:W-:Y:S01]  /*69f0*/  FFMA R12, R49.reuse, R57, R12 ;  /* 0x00000039310c7223 */ /* 0x040fe2000000000c */
[----:B------:R-:W-:Y:S01]  /*6a00*/  FFMA R13, R49, R58, R13 ;  /* 0x0000003a310d7223 */ /* 0x000fe2000000000d */
[----:B------:R-:W-:Y:S02]  /*6a10*/  HADD2.F32 R62, -RZ, R62.H1_H1 ;  /* 0x3000003eff3e7230 */ /* 0x000fe40000004100 */
[----:B------:R-:W-:Y:S01]  /*6a20*/  FMUL R14, R47, R14 ;  /* 0x0000000e2f0e7220 */ /* 0x000fe20000400000 */
[----:B------:R-:W-:Y:S01]  /*6a30*/  HADD2.F32 R60, -RZ, R60.H1_H1 ;  /* 0x3000003cff3c7230 */ /* 0x000fe20000004100 */
[----:B------:R-:W-:Y:S01]  /*6a40*/  F2FP.SATFINITE.E5M2.F32.PACK_AB_MERGE_C R93, R11, R10, RZ ;  /* 0x0000000a0b5d723e */ /* 0x000fe200048060ff */
[----:B------:R-:W-:Y:S02]  /*6a50*/  HADD2.F32 R51, -RZ, R77.H0_H0 ;  /* 0x2000004dff337230 */ /* 0x000fe40000004100 */
[----:B------:R-:W-:Y:S01]  /*6a60*/  FFMA R14, R49, R59, R14 ;  /* 0x0000003b310e7223 */ /* 0x000fe2000000000e */
[----:B------:R-:W-:Y:S01]  /*6a70*/  FMUL R15, R47, R15 ;  /* 0x0000000f2f0f7220 */ /* 0x000fe20000400000 */
[--C-:B------:R-:W-:Y:S01]  /*6a80*/  HADD2.F32 R63, -RZ, R64.reuse.H0_H0 ;  /* 0x20000040ff3f7230 */ /* 0x100fe20000004100 */
[----:B------:R-:W-:Y:S01]  /*6a90*/  F2FP.SATFINITE.E5M2.F32.PACK_AB_MERGE_C R93, R9, R8, R93 ;  /* 0x00000008095d723e */ /* 0x000fe2000480605d */
[----:B------:R-:W-:Y:S02]  /*6aa0*/  HADD2.F32 R64, -RZ, R64.H1_H1 ;  /* 0x30000040ff407230 */ /* 0x000fe40000004100 */
[C---:B------:R-:W-:Y:S01]  /*6ab0*/  FFMA R15, R49.reuse, R60, R15 ;  /* 0x0000003c310f7223 */ /* 0x040fe2000000000f */
[C---:B------:R-:W-:Y:S01]  /*6ac0*/  FFMA R16, R49.reuse, R61, R16 ;  /* 0x0000003d31107223 */ /* 0x040fe20000000010 */
[----:B------:R-:W-:Y:S01]  /*6ad0*/  FFMA R17, R49, R62, R17 ;  /* 0x0000003e31117223 */ /* 0x000fe20000000011 */
[C---:B------:R-:W-:Y:S01]  /*6ae0*/  FMUL R18, R47.reuse, R18 ;  /* 0x000000122f127220 */ /* 0x040fe20000400000 */
[C---:B------:R-:W-:Y:S01]  /*6af0*/  FMUL R19, R47.reuse, R19 ;  /* 0x000000132f137220 */ /* 0x040fe20000400000 */
[--C-:B------:R-:W-:Y:S02]  /*6b00*/  HADD2.F32 R66, -RZ, R68.reuse.H0_H0 ;  /* 0x20000044ff427230 */ /* 0x100fe40000004100 */
[----:B------:R-:W-:Y:S01]  /*6b10*/  FMUL R3, R47, R22 ;  /* 0x000000162f037220 */ /* 0x000fe20000400000 */
[C---:B------:R-:W-:Y:S01]  /*6b20*/  FFMA R18, R49.reuse, R63, R18 ;  /* 0x0000003f31127223 */ /* 0x040fe20000000012 */
[----:B------:R-:W-:Y:S02]  /*6b30*/  HADD2.F32 R68, -RZ, R68.H1_H1 ;  /* 0x30000044ff447230 */ /* 0x000fe40000004100 */
[----:B------:R-:W-:Y:S01]  /*6b40*/  FFMA R19, R49, R64, R19 ;  /* 0x0000004031137223 */ /* 0x000fe20000000013 */
[----:B------:R-:W-:Y:S01]  /*6b50*/  FMUL R23, R47, R23 ;  /* 0x000000172f177220 */ /* 0x000fe20000400000 */
[C---:B------:R-:W-:Y:S01]  /*6b60*/  FFMA R0, R49.reuse, R65, R0 ;  /* 0x0000004131007223 */ /* 0x040fe20000000000 */
[C---:B------:R-:W-:Y:S01]  /*6b70*/  FFMA R2, R49.reuse, R67, R2 ;  /* 0x0000004331027223 */ /* 0x040fe20000000002 */
[--C-:B------:R-:W-:Y:S02]  /*6b80*/  HADD2.F32 R71, -RZ, R72.reuse.H0_H0 ;  /* 0x20000048ff477230 */ /* 0x100fe40000004100 */
[----:B------:R-:W-:Y:S01]  /*6b90*/  FFMA R3, R49, R66, R3 ;  /* 0x0000004231037223 */ /* 0x000fe20000000003 */
[----:B------:R-:W-:Y:S02]  /*6ba0*/  HADD2.F32 R72, -RZ, R72.H1_H1 ;  /* 0x30000048ff487230 */ /* 0x000fe40000004100 */
[----:B------:R-:W-:Y:S01]  /*6bb0*/  FMUL R22, R47, R26 ;  /* 0x0000001a2f167220 */ /* 0x000fe20000400000 */
        /* <DEDUP_REMOVED lines=18> */
[----:B------:R-:W-:Y:S01]  /*6ce0*/  F2FP.SATFINITE.E5M2.F32.PACK_AB_MERGE_C R94, R15, R14, RZ ;  /* 0x0000000e0f5e723e */ /* 0x000fe200048060ff */
[----:B------:R-:W-:Y:S01]  /*6cf0*/  FFMA R28, R49, R51, R28 ;  /* 0x00000033311c7223 */ /* 0x000fe2000000001c */
[----:B------:R-:W-:Y:S01]  /*6d00*/  F2FP.SATFINITE.E5M2.F32.PACK_AB_MERGE_C R95, R19, R18, RZ ;  /* 0x00000012135f723e */ /* 0x000fe200048060ff */
[C---:B------:R-:W-:Y:S01]  /*6d10*/  FFMA R29, R49.reuse, R48, R29 ;  /* 0x00000030311d7223 */ /* 0x040fe2000000001d */
[C---:B------:R-:W-:Y:S01]  /*6d20*/  FFMA R30, R49.reuse, R77, R30 ;  /* 0x0000004d311e7223 */ /* 0x040fe2000000001e */
[----:B------:R-:W-:Y:S01]  /*6d30*/  FFMA R35, R49, R50, R35 ;  /* 0x0000003231237223 */ /* 0x000fe20000000023 */
[----:B------:R-:W-:Y:S02]  /*6d40*/  F2FP.SATFINITE.E5M2.F32.PACK_AB_MERGE_C R94, R13, R12, R94 ;  /* 0x0000000c0d5e723e */ /* 0x000fe4000480605e */
[----:B------:R-:W-:Y:S02]  /*6d50*/  F2FP.SATFINITE.E5M2.F32.PACK_AB_MERGE_C R95, R17, R16, R95 ;  /* 0x00000010115f723e */ /* 0x000fe4000480605f */
[----:B------:R-:W-:Y:S02]  /*6d60*/  F2FP.SATFINITE.E5M2.F32.PACK_AB_MERGE_C R113, R23, R3, RZ ;  /* 0x000000031771723e */ /* 0x000fe400048060ff */
[----:B------:R-:W-:Y:S01]  /*6d70*/  F2FP.SATFINITE.E5M2.F32.PACK_AB_MERGE_C R114, R27, R22, RZ ;  /* 0x000000161b72723e */ /* 0x000fe200048060ff */
[----:B------:R1:W-:Y:S01]  /*6d80*/  STS.128 [R103+UR43+0x1400], R92 ;  /* 0x0014005c67007988 */ /* 0x0003e20008000c2b */
[----:B------:R-:W-:Y:S02]  /*6d90*/  F2FP.SATFINITE.E5M2.F32.PACK_AB_MERGE_C R116, R31, R26, RZ ;  /* 0x0000001a1f74723e */ /* 0x000fe400048060ff */
[----:B------:R-:W-:Y:S02]  /*6da0*/  F2FP.SATFINITE.E5M2.F32.PACK_AB_MERGE_C R117, R35, R30, RZ ;  /* 0x0000001e2375723e */ /* 0x000fe400048060ff */
[----:B------:R-:W-:Y:S02]  /*6db0*/  F2FP.SATFINITE.E5M2.F32.PACK_AB_MERGE_C R112, R2, R0, R113 ;  /* 0x000000000270723e */ /* 0x000fe40004806071 */
[----:B------:R-:W-:Y:S02]  /*6dc0*/  F2FP.SATFINITE.E5M2.F32.PACK_AB_MERGE_C R113, R21, R20, R114 ;  /* 0x000000141571723e */ /* 0x000fe40004806072 */
[----:B------:R-:W-:Y:S02]  /*6dd0*/  F2FP.SATFINITE.E5M2.F32.PACK_AB_MERGE_C R114, R25, R24, R116 ;  /* 0x000000181972723e */ /* 0x000fe40004806074 */
[----:B------:R-:W-:Y:S02]  /*6de0*/  F2FP.SATFINITE.E5M2.F32.PACK_AB_MERGE_C R115, R29, R28, R117 ;  /* 0x0000001c1d73723e */ /* 0x000fe40004806075 */
[----:B------:R-:W-:Y:S03]  /*6df0*/  IADD3 R116, PT, PT, R44, 0x1, RZ ;  /* 0x000000012c747810 */ /* 0x000fe60007ffe0ff */
[----:B------:R1:W-:Y:S01]  /*6e00*/  STS.128 [R102+0x1010], R112 ;  /* 0x0010107066007388 */ /* 0x0003e20000000c00 */
[----:B------:R-:W-:Y:S01]  /*6e10*/  @!PT LDS RZ, [RZ] ;  /* 0x00000000fffff984 */ /* 0x000fe20000000800 */
[----:B------:R-:W-:Y:S01]  /*6e20*/  @!PT LDS RZ, [RZ] ;  /* 0x00000000fffff984 */ /* 0x000fe20000000800 */
[----:B------:R-:W-:Y:S01]  /*6e30*/  @!PT LDS RZ, [RZ] ;  /* 0x00000000fffff984 */ /* 0x000fe20000000800 */
[----:B------:R-:W-:Y:S01]  /*6e40*/  @!PT LDS RZ, [RZ] ;  /* 0x00000000fffff984 */ /* 0x000fe20000000800 */
[----:B------:R3:W-:Y:S07]  /*6e50*/  MEMBAR.ALL.CTA ;  /* 0x0000000000007992 */ /* 0x0007ee0000008000 */
[----:B---3--:R-:W3:Y:S02]  /*6e60*/  FENCE.VIEW.ASYNC.S ;  /* 0x00000000000073c6 */ /* 0x008ee40000000000 */
[----:B---3--:R-:W-:Y:S06]  /*6e70*/  BAR.SYNC.DEFER_BLOCKING 0x1, 0x80 ;  /* 0x0042000000007b1d */ /* 0x008fec0000010000 */
[----:B------:R-:W-:Y:S05]  /*6e80*/  @P0 BRA `(.L_x_117) ;  /* 0x0000000000340947 */ /* 0x000fea0003800000 */
[----:B------:R-:W-:Y:S01]  /*6e90*/  UIADD3 UR12, UPT, UPT, UR43, 0x1400, URZ ;  /* 0x000014002b0c7890 */ /* 0x000fe2000fffe0ff */
[----:B------:R-:W-:Y:S01]  /*6ea0*/  R2UR UR9, R91 ;  /* 0x000000005b0972ca */ /* 0x000fe200000e0000 */
[----:B------:R-:W-:Y:S01]  /*6eb0*/  UIADD3 UR10, UP0, UPT, UR46, 0x680, URZ ;  /* 0x000006802e0a7890 */ /* 0x000fe2000ff1e0ff */
[----:B------:R-:W-:Y:S01]  /*6ec0*/  R2UR UR8, R97 ;  /* 0x00000000610872ca */ /* 0x000fe200000e0000 */
[----:B------:R-:W-:Y:S02]  /*6ed0*/  UMOV UR7, UR36 ;  /* 0x0000002400077c82 */ /* 0x000fe40008000000 */
[----:B------:R-:W-:Y:S01]  /*6ee0*/  IMAD.U32 R109, RZ, RZ, UR12 ;  /* 0x0000000cff6d7e24 */ /* 0x000fe2000f8e00ff */
[----:B------:R-:W-:Y:S04]  /*6ef0*/  UIADD3.X UR11, UPT, UPT, URZ, UR47, URZ, UP0, !UPT ;  /* 0x0000002fff0b7290 */ /* 0x000fe800087fe4ff */
[----:B------:R-:W-:Y:S03]  /*6f00*/  R2UR UR4, R109 ;  /* 0x000000006d0472ca */ /* 0x000fe600000e0000 */
[----:B------:R-:W-:Y:S02]  /*6f10*/  USHF.L.U32 UR5, UR9, 0x6, URZ ;  /* 0x0000000609057899 */ /* 0x000fe400080006ff */
[----:B------:R-:W-:Y:S09]  /*6f20*/  USHF.L.U32 UR6, UR8, 0x6, URZ ;  /* 0x0000000608067899 */ /* 0x000ff200080006ff */
[----:B------:R3:W-:Y:S01]  /*6f30*/  UTMASTG.3D [UR4], [UR10] ;  /* 0x000000040a0073b5 */ /* 0x0007e20008010000 */
[----:B------:R0:W-:Y:S01]  /*6f40*/  UTMACMDFLUSH ;  /* 0x00000000000079b7 */ /* 0x0001e20000000000 */
[----:B---3--:R-:W-:Y:S04]  /*6f50*/  DEPBAR.LE SB0, 0x0 ;  /* 0x000080000000791a */ /* 0x008fe80000000000 */
.L_x_117:
[----:B------:R-:W-:Y:S05]  /*6f60*/  BSYNC.RECONVERGENT B0 ;  /* 0x0000000000007941 */ /* 0x000fea0003800200 */
.L_x_116:
[----:B------:R-:W-:Y:S01]  /*6f70*/  BAR.SYNC.DEFER_BLOCKING 0x1, 0x80 ;  /* 0x0042000000007b1d */ /* 0x000fe20000010000 */
[----:B------:R-:W-:Y:S01]  /*6f80*/  ISETP.NE.AND P2, PT, R110, RZ, PT ;  /* 0x000000ff6e00720c */ /* 0x000fe20003f45270 */
[----:B------:R-:W-:Y:S01]  /*6f90*/  IMAD.IADD R91, R43, 0x1, R79 ;  /* 0x000000012b5b7824 */ /* 0x000fe200078e024f */
[----:B------:R-:W-:Y:S01]  /*6fa0*/  ISETP.NE.AND P0, PT, R111, 0x2, PT ;  /* 0x000000026f00780c */ /* 0x000fe20003f05270 */
[----:B------:R-:W-:Y:S01]  /*6fb0*/  IMAD.IADD R97, R45, 0x1, R90 ;  /* 0x000000012d617824 */ /* 0x000fe200078e025a */
[----:B------:R-:W-:Y:S02]  /*6fc0*/  ISETP.NE.AND P1, PT, R116, 0x4, PT ;  /* 0x000000047400780c */ /* 0x000fe40003f25270 */
[----:B------:R-:W-:Y:S02]  /*6fd0*/  SEL R0, RZ, 0x1, P0 ;  /* 0x00000001ff007807 */ /* 0x000fe40000000000 */
[----:B------:R-:W-:Y:S02]  /*6fe0*/  SEL R3, RZ, 0x1, P1 ;  /* 0x00000001ff037807 */ /* 0x000fe40000800000 */
[----:B------:R-:W-:Y:S02]  /*6ff0*/  LOP3.LUT R107, R107, R0, RZ, 0x3c, !PT ;  /* 0x000000006b6b7212 */ /* 0x000fe400078e3cff */
[----:B------:R-:W-:Y:S02]  /*7000*/  LOP3.LUT R108, R108, R3, RZ, 0x3c, !PT ;  /* 0x000000036c6c7212 */ /* 0x000fe400078e3cff */
[----:B------:R-:W-:Y:S02]  /*7010*/  @P2 R2UR UR36, R105 ;  /* 0x00000000692422ca */ /* 0x000fe400000e0000 */
[----:B------:R-:W-:Y:S02]  /*7020*/  SEL R111, R111, RZ, P0 ;  /* 0x000000ff6f6f7207 */ /* 0x000fe40000000000 */
[----:B------:R-:W-:Y:S01]  /*7030*/  SEL R44, R116, RZ, P1 ;  /* 0x000000ff742c7207 */ /* 0x000fe20000800000 */
[----:B------:R-:W-:Y:S10]  /*7040*/  @P2 BRA `(.L_x_118) ;  /* 0xffffffe400842947 */ /* 0x000ff4000383ffff */
[----:B------:R-:W-:Y:S05]  /*7050*/  EXIT ;  /* 0x000000000000794d */ /* 0x000fea0003800000 */
.L_x_20:
[----:B--2---:R2:W1:Y:S02]  /*7060*/  SYNCS.PHASECHK.TRANS64.TRYWAIT P0, [R3+URZ+0x240], R2 ;  /* 0x00024002030075a7 */ /* 0x00446400080011ff */
[----:B-1----:R-:W-:Y:S05]  /*7070*/  @!P0 NANOSLEEP.SYNCS 0x989680 ;  /* 0x009896800000895d */ /* 0x002fea0003900000 */
[----:B------:R-:W1:Y:S02]  /*7080*/  @!P0 SYNCS.PHASECHK.TRANS64 P0, [R3+URZ+0x240], R2 ;  /* 0x00024002030085a7 */ /* 0x000e6400080010ff */
[----:B-1----:R-:W-:Y:S05]  /*7090*/  @!P0 BRA `(.L_x_20) ;  /* 0xfffffffc00f08947 */ /* 0x002fea000383ffff */
[----:B------:R-:W-:Y:S05]  /*70a0*/  BRA `(.L_x_119) ;  /* 0xffffffa400f87947 */ /* 0x000fea000383ffff */
.L_x_23:
[----:B-1----:R-:W-:-:S07]  /*70b0*/  MOV R2, UR33 ;  /* 0x0000002100027c02 */ /* 0x002fce0008000f00 */
.L_x_120:
[----:B-1----:R1:W2:Y:S02]  /*70c0*/  SYNCS.PHASECHK.TRANS64.TRYWAIT P0, [R2+URZ+0xd8], R5 ;  /* 0x0000d805020075a7 */ /* 0x0022a400080011ff */
[----:B--2---:R-:W-:Y:S05]  /*70d0*/  @!P0 NANOSLEEP.SYNCS 0x989680 ;  /* 0x009896800000895d */ /* 0x004fea0003900000 */
[----:B------:R-:W2:Y:S02]  /*70e0*/  @!P0 SYNCS.PHASECHK.TRANS64 P0, [R2+URZ+0xd8], R5 ;  /* 0x0000d805020085a7 */ /* 0x000ea400080010ff */
[----:B--2---:R-:W-:Y:S05]  /*70f0*/  @!P0 BRA `(.L_x_120) ;  /* 0xfffffffc00f08947 */ /* 0x004fea000383ffff */
[----:B------:R-:W-:Y:S05]  /*7100*/  BRA `(.L_x_22) ;  /* 0xffffffa800487947 */ /* 0x000fea000383ffff */
.L_x_29:
[----:B-1----:R-:W-:-:S07]  /*7110*/  MOV R2, UR17 ;  /* 0x0000001100027c02 */ /* 0x002fce0008000f00 */
.L_x_121:
[----:B-1----:R1:W2:Y:S02]  /*7120*/  SYNCS.PHASECHK.TRANS64.TRYWAIT P0, [R2+URZ+0xd8], R5 ;  /* 0x0000d805020075a7 */ /* 0x0022a400080011ff */
[----:B--2---:R-:W-:Y:S05]  /*7130*/  @!P0 NANOSLEEP.SYNCS 0x989680 ;  /* 0x009896800000895d */ /* 0x004fea0003900000 */
[----:B------:R-:W2:Y:S02]  /*7140*/  @!P0 SYNCS.PHASECHK.TRANS64 P0, [R2+URZ+0xd8], R5 ;  /* 0x0000d805020085a7 */ /* 0x000ea400080010ff */
[----:B--2---:R-:W-:Y:S05]  /*7150*/  @!P0 BRA `(.L_x_121) ;  /* 0xfffffffc00f08947 */ /* 0x004fea000383ffff */
[----:B------:R-:W-:Y:S05]  /*7160*/  BRA `(.L_x_28) ;  /* 0xffffffa800ec7947 */ /* 0x000fea000383ffff */
.L_x_33:
[----:B-1----:R1:W2:Y:S02]  /*7170*/  SYNCS.PHASECHK.TRANS64.TRYWAIT P0, [R2+URZ+0x1d0], R3 ;  /* 0x0001d003020075a7 */ /* 0x0022a400080011ff */
[----:B--2---:R-:W-:Y:S05]  /*7180*/  @!P0 NANOSLEEP.SYNCS 0x989680 ;  /* 0x009896800000895d */ /* 0x004fea0003900000 */
[----:B------:R-:W2:Y:S02]  /*7190*/  @!P0 SYNCS.PHASECHK.TRANS64 P0, [R2+URZ+0x1d0], R3 ;  /* 0x0001d003020085a7 */ /* 0x000ea400080010ff */
[----:B--2---:R-:W-:Y:S05]  /*71a0*/  @!P0 BRA `(.L_x_33) ;  /* 0xfffffffc00f08947 */ /* 0x004fea000383ffff */
[----:B------:R-:W-:Y:S05]  /*71b0*/  BRA `(.L_x_122) ;  /* 0xffffffac00787947 */ /* 0x000fea000383ffff */
.L_x_37:
[----:B----4-:R-:W-:-:S07]  /*71c0*/  MOV R0, UR5 ;  /* 0x0000000500007c02 */ /* 0x010fce0008000f00 */
.L_x_123:
[----:B-1----:R1:W2:Y:S02]  /*71d0*/  SYNCS.PHASECHK.TRANS64.TRYWAIT P0, [R0+URZ], R3 ;  /* 0x00000003000075a7 */ /* 0x0022a400080011ff */
[----:B--2---:R-:W-:Y:S05]  /*71e0*/  @!P0 NANOSLEEP.SYNCS 0x989680 ;  /* 0x009896800000895d */ /* 0x004fea0003900000 */
[----:B------:R-:W2:Y:S02]  /*71f0*/  @!P0 SYNCS.PHASECHK.TRANS64 P0, [R0+URZ], R3 ;  /* 0x00000003000085a7 */ /* 0x000ea400080010ff */
[----:B--2---:R-:W-:Y:S05]  /*7200*/  @!P0 BRA `(.L_x_123) ;  /* 0xfffffffc00f08947 */ /* 0x004fea000383ffff */
[----:B------:R-:W-:Y:S05]  /*7210*/  BRA `(.L_x_124) ;  /* 0xffffffb000e87947 */ /* 0x000fea000383ffff */
.L_x_38:
[----:B----4-:R-:W-:-:S07]  /*7220*/  MOV R0, UR5 ;  /* 0x0000000500007c02 */ /* 0x010fce0008000f00 */
.L_x_125:
[----:B-1----:R1:W2:Y:S02]  /*7230*/  SYNCS.PHASECHK.TRANS64.TRYWAIT P0, [R0+URZ], R3 ;  /* 0x00000003000075a7 */ /* 0x0022a400080011ff */
[----:B--2---:R-:W-:Y:S05]  /*7240*/  @!P0 NANOSLEEP.SYNCS 0x989680 ;  /* 0x009896800000895d */ /* 0x004fea0003900000 */
[----:B------:R-:W2:Y:S02]  /*7250*/  @!P0 SYNCS.PHASECHK.TRANS64 P0, [R0+URZ], R3 ;  /* 0x00000003000085a7 */ /* 0x000ea400080010ff */
[----:B--2---:R-:W-:Y:S05]  /*7260*/  @!P0 BRA `(.L_x_125) ;  /* 0xfffffffc00f08947 */ /* 0x004fea000383ffff */
[----:B------:R-:W-:Y:S05]  /*7270*/  BRA `(.L_x_126) ;  /* 0xffffffb000f47947 */ /* 0x000fea000383ffff */
.L_x_39:
[----:B----4-:R-:W-:-:S07]  /*7280*/  MOV R0, UR5 ;  /* 0x0000000500007c02 */ /* 0x010fce0008000f00 */
.L_x_127:
[----:B-1----:R1:W2:Y:S02]  /*7290*/  SYNCS.PHASECHK.TRANS64.TRYWAIT P0, [R0+URZ], R3 ;  /* 0x00000003000075a7 */ /* 0x0022a400080011ff */
[----:B--2---:R-:W-:Y:S05]  /*72a0*/  @!P0 NANOSLEEP.SYNCS 0x989680 ;  /* 0x009896800000895d */ /* 0x004fea0003900000 */
[----:B------:R-:W2:Y:S02]  /*72b0*/  @!P0 SYNCS.PHASECHK.TRANS64 P0, [R0+URZ], R3 ;  /* 0x00000003000085a7 */ /* 0x000ea400080010ff */
[----:B--2---:R-:W-:Y:S05]  /*72c0*/  @!P0 BRA `(.L_x_127) ;  /* 0xfffffffc00f08947 */ /* 0x004fea000383ffff */
[----:B------:R-:W-:Y:S05]  /*72d0*/  BRA `(.L_x_128) ;  /* 0xffffffb400007947 */ /* 0x000fea000383ffff */
.L_x_40:
[----:B----4-:R-:W-:-:S07]  /*72e0*/  MOV R0, UR5 ;  /* 0x0000000500007c02 */ /* 0x010fce0008000f00 */
.L_x_129:
[----:B-1----:R1:W2:Y:S02]  /*72f0*/  SYNCS.PHASECHK.TRANS64.TRYWAIT P0, [R0+URZ], R3 ;  /* 0x00000003000075a7 */ /* 0x0022a400080011ff */
[----:B--2---:R-:W-:Y:S05]  /*7300*/  @!P0 NANOSLEEP.SYNCS 0x989680 ;  /* 0x009896800000895d */ /* 0x004fea0003900000 */
[----:B------:R-:W2:Y:S02]  /*7310*/  @!P0 SYNCS.PHASECHK.TRANS64 P0, [R0+URZ], R3 ;  /* 0x00000003000085a7 */ /* 0x000ea400080010ff */
[----:B--2---:R-:W-:Y:S05]  /*7320*/  @!P0 BRA `(.L_x_129) ;  /* 0xfffffffc00f08947 */ /* 0x004fea000383ffff */
[----:B------:R-:W-:Y:S05]  /*7330*/  BRA `(.L_x_130) ;  /* 0xffffffb4000c7947 */ /* 0x000fea000383ffff */
.L_x_41:
[----:B----4-:R-:W-:-:S07]  /*7340*/  MOV R0, UR5 ;  /* 0x0000000500007c02 */ /* 0x010fce0008000f00 */
.L_x_131:
[----:B-1----:R1:W2:Y:S02]  /*7350*/  SYNCS.PHASECHK.TRANS64.TRYWAIT P0, [R0+URZ], R3 ;  /* 0x00000003000075a7 */ /* 0x0022a400080011ff */
[----:B--2---:R-:W-:Y:S05]  /*7360*/  @!P0 NANOSLEEP.SYNCS 0x989680 ;  /* 0x009896800000895d */ /* 0x004fea0003900000 */
[----:B------:R-:W2:Y:S02]  /*7370*/  @!P0 SYNCS.PHASECHK.TRANS64 P0, [R0+URZ], R3 ;  /* 0x00000003000085a7 */ /* 0x000ea400080010ff */
[----:B--2---:R-:W-:Y:S05]  /*7380*/  @!P0 BRA `(.L_x_131) ;  /* 0xfffffffc00f08947 */ /* 0x004fea000383ffff */
[----:B------:R-:W-:Y:S05]  /*7390*/  BRA `(.L_x_132) ;  /* 0xffffffb400187947 */ /* 0x000fea000383ffff */
.L_x_42:
[----:B----4-:R-:W-:-:S07]  /*73a0*/  MOV R0, UR5 ;  /* 0x0000000500007c02 */ /* 0x010fce0008000f00 */
.L_x_133:
[----:B-1----:R1:W2:Y:S02]  /*73b0*/  SYNCS.PHASECHK.TRANS64.TRYWAIT P0, [R0+URZ], R3 ;  /* 0x00000003000075a7 */ /* 0x0022a400080011ff */
[----:B--2---:R-:W-:Y:S05]  /*73c0*/  @!P0 NANOSLEEP.SYNCS 0x989680 ;  /* 0x009896800000895d */ /* 0x004fea0003900000 */
[----:B------:R-:W2:Y:S02]  /*73d0*/  @!P0 SYNCS.PHASECHK.TRANS64 P0, [R0+URZ], R3 ;  /* 0x00000003000085a7 */ /* 0x000ea400080010ff */
[----:B--2---:R-:W-:Y:S05]  /*73e0*/  @!P0 BRA `(.L_x_133) ;  /* 0xfffffffc00f08947 */ /* 0x004fea000383ffff */
[----:B------:R-:W-:Y:S05]  /*73f0*/  BRA `(.L_x_134) ;  /* 0xffffffb400247947 */ /* 0x000fea000383ffff */
.L_x_43:
[----:B----4-:R-:W-:-:S07]  /*7400*/  MOV R0, UR5 ;  /* 0x0000000500007c02 */ /* 0x010fce0008000f00 */
.L_x_135:
[----:B-1----:R1:W2:Y:S02]  /*7410*/  SYNCS.PHASECHK.TRANS64.TRYWAIT P0, [R0+URZ], R3 ;  /* 0x00000003000075a7 */ /* 0x0022a400080011ff */
[----:B--2---:R-:W-:Y:S05]  /*7420*/  @!P0 NANOSLEEP.SYNCS 0x989680 ;  /* 0x009896800000895d */ /* 0x004fea0003900000 */
[----:B------:R-:W2:Y:S02]  /*7430*/  @!P0 SYNCS.PHASECHK.TRANS64 P0, [R0+URZ], R3 ;  /* 0x00000003000085a7 */ /* 0x000ea400080010ff */
[----:B--2---:R-:W-:Y:S05]  /*7440*/  @!P0 BRA `(.L_x_135) ;  /* 0xfffffffc00f08947 */ /* 0x004fea000383ffff */
[----:B------:R-:W-:Y:S05]  /*7450*/  BRA `(.L_x_136) ;  /* 0xffffffb400307947 */ /* 0x000fea000383ffff */
.L_x_44:
[----:B----4-:R-:W-:-:S07]  /*7460*/  MOV R0, UR5 ;  /* 0x0000000500007c02 */ /* 0x010fce0008000f00 */
.L_x_137:
[----:B-1----:R1:W2:Y:S02]  /*7470*/  SYNCS.PHASECHK.TRANS64.TRYWAIT P0, [R0+URZ], R3 ;  /* 0x00000003000075a7 */ /* 0x0022a400080011ff */
[----:B--2---:R-:W-:Y:S05]  /*7480*/  @!P0 NANOSLEEP.SYNCS 0x989680 ;  /* 0x009896800000895d */ /* 0x004fea0003900000 */
[----:B------:R-:W2:Y:S02]  /*7490*/  @!P0 SYNCS.PHASECHK.TRANS64 P0, [R0+URZ], R3 ;  /* 0x00000003000085a7 */ /* 0x000ea400080010ff */
[----:B--2---:R-:W-:Y:S05]  /*74a0*/  @!P0 BRA `(.L_x_137) ;  /* 0xfffffffc00f08947 */ /* 0x004fea000383ffff */
[----:B------:R-:W-:Y:S05]  /*74b0*/  BRA `(.L_x_138) ;  /* 0xffffffb4003c7947 */ /* 0x000fea000383ffff */
.L_x_45:
[----:B----4-:R-:W-:-:S07]  /*74c0*/  MOV R0, UR5 ;  /* 0x0000000500007c02 */ /* 0x010fce0008000f00 */
.L_x_139:
[----:B-1----:R1:W2:Y:S02]  /*74d0*/  SYNCS.PHASECHK.TRANS64.TRYWAIT P0, [R0+URZ], R3 ;  /* 0x00000003000075a7 */ /* 0x0022a400080011ff */
[----:B--2---:R-:W-:Y:S05]  /*74e0*/  @!P0 NANOSLEEP.SYNCS 0x989680 ;  /* 0x009896800000895d */ /* 0x004fea0003900000 */
[----:B------:R-:W2:Y:S02]  /*74f0*/  @!P0 SYNCS.PHASECHK.TRANS64 P0, [R0+URZ], R3 ;  /* 0x00000003000085a7 */ /* 0x000ea400080010ff */
[----:B--2---:R-:W-:Y:S05]  /*7500*/  @!P0 BRA `(.L_x_139) ;  /* 0xfffffffc00f08947 */ /* 0x004fea000383ffff */
[----:B------:R-:W-:Y:S05]  /*7510*/  BRA `(.L_x_140) ;  /* 0xffffffb400487947 */ /* 0x000fea000383ffff */
.L_x_46:
[----:B----4-:R-:W-:-:S07]  /*7520*/  MOV R0, UR5 ;  /* 0x0000000500007c02 */ /* 0x010fce0008000f00 */
.L_x_141:
[----:B-1----:R1:W2:Y:S02]  /*7530*/  SYNCS.PHASECHK.TRANS64.TRYWAIT P0, [R0+URZ], R3 ;  /* 0x00000003000075a7 */ /* 0x0022a400080011ff */
[----:B--2---:R-:W-:Y:S05]  /*7540*/  @!P0 NANOSLEEP.SYNCS 0x989680 ;  /* 0x009896800000895d */ /* 0x004fea0003900000 */
[----:B------:R-:W2:Y:S02]  /*7550*/  @!P0 SYNCS.PHASECHK.TRANS64 P0, [R0+URZ], R3 ;  /* 0x00000003000085a7 */ /* 0x000ea400080010ff */
[----:B--2---:R-:W-:Y:S05]  /*7560*/  @!P0 BRA `(.L_x_141) ;  /* 0xfffffffc00f08947 */ /* 0x004fea000383ffff */
[----:B------:R-:W-:Y:S05]  /*7570*/  BRA `(.L_x_142) ;  /* 0xffffffb400547947 */ /* 0x000fea000383ffff */
.L_x_47:
[----:B----4-:R-:W-:-:S07]  /*7580*/  MOV R0, UR5 ;  /* 0x0000000500007c02 */ /* 0x010fce0008000f00 */
.L_x_143:
[----:B-1----:R1:W2:Y:S02]  /*7590*/  SYNCS.PHASECHK.TRANS64.TRYWAIT P0, [R0+URZ], R3 ;  /* 0x00000003000075a7 */ /* 0x0022a400080011ff */
[----:B--2---:R-:W-:Y:S05]  /*75a0*/  @!P0 NANOSLEEP.SYNCS 0x989680 ;  /* 0x009896800000895d */ /* 0x004fea0003900000 */
[----:B------:R-:W2:Y:S02]  /*75b0*/  @!P0 SYNCS.PHASECHK.TRANS64 P0, [R0+URZ], R3 ;  /* 0x00000003000085a7 */ /* 0x000ea400080010ff */
[----:B--2---:R-:W-:Y:S05]  /*75c0*/  @!P0 BRA `(.L_x_143) ;  /* 0xfffffffc00f08947 */ /* 0x004fea000383ffff */
[----:B------:R-:W-:Y:S05]  /*75d0*/  BRA `(.L_x_144) ;  /* 0xffffffb400607947 */ /* 0x000fea000383ffff */
.L_x_48:
[----:B----4-:R-:W-:-:S07]  /*75e0*/  MOV R0, UR5 ;  /* 0x0000000500007c02 */ /* 0x010fce0008000f00 */
.L_x_145:
[----:B-1----:R1:W2:Y:S02]  /*75f0*/  SYNCS.PHASECHK.TRANS64.TRYWAIT P0, [R0+URZ], R3 ;  /* 0x00000003000075a7 */ /* 0x0022a400080011ff */
[----:B--2---:R-:W-:Y:S05]  /*7600*/  @!P0 NANOSLEEP.SYNCS 0x989680 ;  /* 0x009896800000895d */ /* 0x004fea0003900000 */
[----:B------:R-:W2:Y:S02]  /*7610*/  @!P0 SYNCS.PHASECHK.TRANS64 P0, [R0+URZ], R3 ;  /* 0x00000003000085a7 */ /* 0x000ea400080010ff */
[----:B--2---:R-:W-:Y:S05]  /*7620*/  @!P0 BRA `(.L_x_145) ;  /* 0xfffffffc00f08947 */ /* 0x004fea000383ffff */
[----:B------:R-:W-:Y:S05]  /*7630*/  BRA `(.L_x_146) ;  /* 0xffffffb4006c7947 */ /* 0x000fea000383ffff */
.L_x_49:
[----:B----4-:R-:W-:-:S07]  /*7640*/  MOV R0, UR5 ;  /* 0x0000000500007c02 */ /* 0x010fce0008000f00 */
.L_x_147:
[----:B-1----:R1:W2:Y:S02]  /*7650*/  SYNCS.PHASECHK.TRANS64.TRYWAIT P0, [R0+URZ], R3 ;  /* 0x00000003000075a7 */ /* 0x0022a400080011ff */
[----:B--2---:R-:W-:Y:S05]  /*7660*/  @!P0 NANOSLEEP.SYNCS 0x989680 ;  /* 0x009896800000895d */ /* 0x004fea0003900000 */
[----:B------:R-:W2:Y:S02]  /*7670*/  @!P0 SYNCS.PHASECHK.TRANS64 P0, [R0+URZ], R3 ;  /* 0x00000003000085a7 */ /* 0x000ea400080010ff */
[----:B--2---:R-:W-:Y:S05]  /*7680*/  @!P0 BRA `(.L_x_147) ;  /* 0xfffffffc00f08947 */ /* 0x004fea000383ffff */
[----:B------:R-:W-:Y:S05]  /*7690*/  BRA `(.L_x_148) ;  /* 0xffffffb400787947 */ /* 0x000fea000383ffff */
.L_x_50:
[----:B----4-:R-:W-:-:S07]  /*76a0*/  MOV R0, UR5 ;  /* 0x0000000500007c02 */ /* 0x010fce0008000f00 */
.L_x_149:
[----:B-1----:R1:W2:Y:S02]  /*76b0*/  SYNCS.PHASECHK.TRANS64.TRYWAIT P0, [R0+URZ], R3 ;  /* 0x00000003000075a7 */ /* 0x0022a400080011ff */
[----:B--2---:R-:W-:Y:S05]  /*76c0*/  @!P0 NANOSLEEP.SYNCS 0x989680 ;  /* 0x009896800000895d */ /* 0x004fea0003900000 */
[----:B------:R-:W2:Y:S02]  /*76d0*/  @!P0 SYNCS.PHASECHK.TRANS64 P0, [R0+URZ], R3 ;  /* 0x00000003000085a7 */ /* 0x000ea400080010ff */
[----:B--2---:R-:W-:Y:S05]  /*76e0*/  @!P0 BRA `(.L_x_149) ;  /* 0xfffffffc00f08947 */ /* 0x004fea000383ffff */
[----:B------:R-:W-:Y:S05]  /*76f0*/  BRA `(.L_x_150) ;  /* 0xffffffb400847947 */ /* 0x000fea000383ffff */
.L_x_51:
[----:B----4-:R-:W-:-:S07]  /*7700*/  MOV R0, UR5 ;  /* 0x0000000500007c02 */ /* 0x010fce0008000f00 */
.L_x_151:
[----:B-1----:R1:W2:Y:S02]  /*7710*/  SYNCS.PHASECHK.TRANS64.TRYWAIT P0, [R0+URZ], R3 ;  /* 0x00000003000075a7 */ /* 0x0022a400080011ff */
[----:B--2---:R-:W-:Y:S05]  /*7720*/  @!P0 NANOSLEEP.SYNCS 0x989680 ;  /* 0x009896800000895d */ /* 0x004fea0003900000 */
[----:B------:R-:W2:Y:S02]  /*7730*/  @!P0 SYNCS.PHASECHK.TRANS64 P0, [R0+URZ], R3 ;  /* 0x00000003000085a7 */ /* 0x000ea400080010ff */
[----:B--2---:R-:W-:Y:S05]  /*7740*/  @!P0 BRA `(.L_x_151) ;  /* 0xfffffffc00f08947 */ /* 0x004fea000383ffff */
[----:B------:R-:W-:Y:S05]  /*7750*/  BRA `(.L_x_152) ;  /* 0xffffffb400907947 */ /* 0x000fea000383ffff */
.L_x_52:
[----:B----4-:R-:W-:-:S07]  /*7760*/  MOV R0, UR5 ;  /* 0x0000000500007c02 */ /* 0x010fce0008000f00 */
.L_x_153:
[----:B-1----:R1:W2:Y:S02]  /*7770*/  SYNCS.PHASECHK.TRANS64.TRYWAIT P0, [R0+URZ], R3 ;  /* 0x00000003000075a7 */ /* 0x0022a400080011ff */
[----:B--2---:R-:W-:Y:S05]  /*7780*/  @!P0 NANOSLEEP.SYNCS 0x989680 ;  /* 0x009896800000895d */ /* 0x004fea0003900000 */
[----:B------:R-:W2:Y:S02]  /*7790*/  @!P0 SYNCS.PHASECHK.TRANS64 P0, [R0+URZ], R3 ;  /* 0x00000003000085a7 */ /* 0x000ea400080010ff */
[----:B--2---:R-:W-:Y:S05]  /*77a0*/  @!P0 BRA `(.L_x_153) ;  /* 0xfffffffc00f08947 */ /* 0x004fea000383ffff */
[----:B------:R-:W-:Y:S05]  /*77b0*/  BRA `(.L_x_154) ;  /* 0xffffffb4009c7947 */ /* 0x000fea000383ffff */
.L_x_53:
[----:B----4-:R-:W-:-:S07]  /*77c0*/  MOV R0, UR5 ;  /* 0x0000000500007c02 */ /* 0x010fce0008000f00 */
.L_x_155:
[----:B-1----:R1:W2:Y:S02]  /*77d0*/  SYNCS.PHASECHK.TRANS64.TRYWAIT P0, [R0+URZ], R3 ;  /* 0x00000003000075a7 */ /* 0x0022a400080011ff */
[----:B--2---:R-:W-:Y:S05]  /*77e0*/  @!P0 NANOSLEEP.SYNCS 0x989680 ;  /* 0x009896800000895d */ /* 0x004fea0003900000 */
[----:B------:R-:W2:Y:S02]  /*77f0*/  @!P0 SYNCS.PHASECHK.TRANS64 P0, [R0+URZ], R3 ;  /* 0x00000003000085a7 */ /* 0x000ea400080010ff */
[----:B--2---:R-:W-:Y:S05]  /*7800*/  @!P0 BRA `(.L_x_155) ;  /* 0xfffffffc00f08947 */ /* 0x004fea000383ffff */
[----:B------:R-:W-:Y:S05]  /*7810*/  BRA `(.L_x_156) ;  /* 0xffffffb400a87947 */ /* 0x000fea000383ffff */
.L_x_54:
[----:B----4-:R-:W-:-:S07]  /*7820*/  MOV R0, UR5 ;  /* 0x0000000500007c02 */ /* 0x010fce0008000f00 */
.L_x_157:
[----:B-1----:R1:W2:Y:S02]  /*7830*/  SYNCS.PHASECHK.TRANS64.TRYWAIT P0, [R0+URZ], R3 ;  /* 0x00000003000075a7 */ /* 0x0022a400080011ff */
[----:B--2---:R-:W-:Y:S05]  /*7840*/  @!P0 NANOSLEEP.SYNCS 0x989680 ;  /* 0x009896800000895d */ /* 0x004fea0003900000 */
[----:B------:R-:W2:Y:S02]  /*7850*/  @!P0 SYNCS.PHASECHK.TRANS64 P0, [R0+URZ], R3 ;  /* 0x00000003000085a7 */ /* 0x000ea400080010ff */
[----:B--2---:R-:W-:Y:S05]  /*7860*/  @!P0 BRA `(.L_x_157) ;  /* 0xfffffffc00f08947 */ /* 0x004fea000383ffff */
[----:B------:R-:W-:Y:S05]  /*7870*/  BRA `(.L_x_158) ;  /* 0xffffffb400b47947 */ /* 0x000fea000383ffff */
.L_x_55:
[----:B----4-:R-:W-:-:S07]  /*7880*/  MOV R0, UR5 ;  /* 0x0000000500007c02 */ /* 0x010fce0008000f00 */
.L_x_159:
[----:B-1----:R1:W2:Y:S02]  /*7890*/  SYNCS.PHASECHK.TRANS64.TRYWAIT P0, [R0+URZ], R3 ;  /* 0x00000003000075a7 */ /* 0x0022a400080011ff */
[----:B--2---:R-:W-:Y:S05]  /*78a0*/  @!P0 NANOSLEEP.SYNCS 0x989680 ;  /* 0x009896800000895d */ /* 0x004fea0003900000 */
[----:B------:R-:W2:Y:S02]  /*78b0*/  @!P0 SYNCS.PHASECHK.TRANS64 P0, [R0+URZ], R3 ;  /* 0x00000003000085a7 */ /* 0x000ea400080010ff */
[----:B--2---:R-:W-:Y:S05]  /*78c0*/  @!P0 BRA `(.L_x_159) ;  /* 0xfffffffc00f08947 */ /* 0x004fea000383ffff */
[----:B------:R-:W-:Y:S05]  /*78d0*/  BRA `(.L_x_160) ;  /* 0xffffffb400c07947 */ /* 0x000fea000383ffff */
.L_x_56:
[----:B----4-:R-:W-:-:S07]  /*78e0*/  MOV R0, UR5 ;  /* 0x0000000500007c02 */ /* 0x010fce0008000f00 */
.L_x_161:
[----:B-1----:R1:W2:Y:S02]  /*78f0*/  SYNCS.PHASECHK.TRANS64.TRYWAIT P0, [R0+URZ], R3 ;  /* 0x00000003000075a7 */ /* 0x0022a400080011ff */
[----:B--2---:R-:W-:Y:S05]  /*7900*/  @!P0 NANOSLEEP.SYNCS 0x989680 ;  /* 0x009896800000895d */ /* 0x004fea0003900000 */
[----:B------:R-:W2:Y:S02]  /*7910*/  @!P0 SYNCS.PHASECHK.TRANS64 P0, [R0+URZ], R3 ;  /* 0x00000003000085a7 */ /* 0x000ea400080010ff */
[----:B--2---:R-:W-:Y:S05]  /*7920*/  @!P0 BRA `(.L_x_161) ;  /* 0xfffffffc00f08947 */ /* 0x004fea000383ffff */
[----:B------:R-:W-:Y:S05]  /*7930*/  BRA `(.L_x_162) ;  /* 0xffffffb400cc7947 */ /* 0x000fea000383ffff */
.L_x_57:
[----:B----4-:R-:W-:-:S07]  /*7940*/  MOV R0, UR5 ;  /* 0x0000000500007c02 */ /* 0x010fce0008000f00 */
.L_x_163:
[----:B-1----:R1:W2:Y:S02]  /*7950*/  SYNCS.PHASECHK.TRANS64.TRYWAIT P0, [R0+URZ], R3 ;  /* 0x00000003000075a7 */ /* 0x0022a400080011ff */
[----:B--2---:R-:W-:Y:S05]  /*7960*/  @!P0 NANOSLEEP.SYNCS 0x989680 ;  /* 0x009896800000895d */ /* 0x004fea0003900000 */
[----:B------:R-:W2:Y:S02]  /*7970*/  @!P0 SYNCS.PHASECHK.TRANS64 P0, [R0+URZ], R3 ;  /* 0x00000003000085a7 */ /* 0x000ea400080010ff */
[----:B--2---:R-:W-:Y:S05]  /*7980*/  @!P0 BRA `(.L_x_163) ;  /* 0xfffffffc00f08947 */ /* 0x004fea000383ffff */
[----:B------:R-:W-:Y:S05]  /*7990*/  BRA `(.L_x_164) ;  /* 0xffffffb400d87947 */ /* 0x000fea000383ffff */
.L_x_58:
[----:B----4-:R-:W-:-:S07]  /*79a0*/  MOV R0, UR5 ;  /* 0x0000000500007c02 */ /* 0x010fce0008000f00 */
.L_x_165:
[----:B-1----:R1:W2:Y:S02]  /*79b0*/  SYNCS.PHASECHK.TRANS64.TRYWAIT P0, [R0+URZ], R3 ;  /* 0x00000003000075a7 */ /* 0x0022a400080011ff */
[----:B--2---:R-:W-:Y:S05]  /*79c0*/  @!P0 NANOSLEEP.SYNCS 0x989680 ;  /* 0x009896800000895d */ /* 0x004fea0003900000 */
[----:B------:R-:W2:Y:S02]  /*79d0*/  @!P0 SYNCS.PHASECHK.TRANS64 P0, [R0+URZ], R3 ;  /* 0x00000003000085a7 */ /* 0x000ea400080010ff */
[----:B--2---:R-:W-:Y:S05]  /*79e0*/  @!P0 BRA `(.L_x_165) ;  /* 0xfffffffc00f08947 */ /* 0x004fea000383ffff */
[----:B------:R-:W-:Y:S05]  /*79f0*/  BRA `(.L_x_166) ;  /* 0xffffffb400e47947 */ /* 0x000fea000383ffff */
.L_x_59:
[----:B----4-:R-:W-:-:S07]  /*7a00*/  MOV R0, UR5 ;  /* 0x0000000500007c02 */ /* 0x010fce0008000f00 */
.L_x_167:
[----:B-1----:R1:W2:Y:S02]  /*7a10*/  SYNCS.PHASECHK.TRANS64.TRYWAIT P0, [R0+URZ], R3 ;  /* 0x00000003000075a7 */ /* 0x0022a400080011ff */
[----:B--2---:R-:W-:Y:S05]  /*7a20*/  @!P0 NANOSLEEP.SYNCS 0x989680 ;  /* 0x009896800000895d */ /* 0x004fea0003900000 */
[----:B------:R-:W2:Y:S02]  /*7a30*/  @!P0 SYNCS.PHASECHK.TRANS64 P0, [R0+URZ], R3 ;  /* 0x00000003000085a7 */ /* 0x000ea400080010ff */
[----:B--2---:R-:W-:Y:S05]  /*7a40*/  @!P0 BRA `(.L_x_167) ;  /* 0xfffffffc00f08947 */ /* 0x004fea000383ffff */
[----:B------:R-:W-:Y:S05]  /*7a50*/  BRA `(.L_x_168) ;  /* 0xffffffb400f07947 */ /* 0x000fea000383ffff */
.L_x_60:
[----:B----4-:R-:W-:-:S07]  /*7a60*/  MOV R0, UR5 ;  /* 0x0000000500007c02 */ /* 0x010fce0008000f00 */
.L_x_169:
[----:B-1----:R1:W2:Y:S02]  /*7a70*/  SYNCS.PHASECHK.TRANS64.TRYWAIT P0, [R0+URZ], R3 ;  /* 0x00000003000075a7 */ /* 0x0022a400080011ff */
[----:B--2---:R-:W-:Y:S05]  /*7a80*/  @!P0 NANOSLEEP.SYNCS 0x989680 ;  /* 0x009896800000895d */ /* 0x004fea0003900000 */
[----:B------:R-:W2:Y:S02]  /*7a90*/  @!P0 SYNCS.PHASECHK.TRANS64 P0, [R0+URZ], R3 ;  /* 0x00000003000085a7 */ /* 0x000ea400080010ff */
[----:B--2---:R-:W-:Y:S05]  /*7aa0*/  @!P0 BRA `(.L_x_169) ;  /* 0xfffffffc00f08947 */ /* 0x004fea000383ffff */
[----:B------:R-:W-:Y:S05]  /*7ab0*/  BRA `(.L_x_170) ;  /* 0xffffffb400fc7947 */ /* 0x000fea000383ffff */
.L_x_61:
[----:B----4-:R-:W-:-:S07]  /*7ac0*/  MOV R0, UR5 ;  /* 0x0000000500007c02 */ /* 0x010fce0008000f00 */
.L_x_171:
[----:B-1----:R1:W2:Y:S02]  /*7ad0*/  SYNCS.PHASECHK.TRANS64.TRYWAIT P0, [R0+URZ], R3 ;  /* 0x00000003000075a7 */ /* 0x0022a400080011ff */
[----:B--2---:R-:W-:Y:S05]  /*7ae0*/  @!P0 NANOSLEEP.SYNCS 0x989680 ;  /* 0x009896800000895d */ /* 0x004fea0003900000 */
[----:B------:R-:W2:Y:S02]  /*7af0*/  @!P0 SYNCS.PHASECHK.TRANS64 P0, [R0+URZ], R3 ;  /* 0x00000003000085a7 */ /* 0x000ea400080010ff */
[----:B--2---:R-:W-:Y:S05]  /*7b00*/  @!P0 BRA `(.L_x_171) ;  /* 0xfffffffc00f08947 */ /* 0x004fea000383ffff */
[----:B------:R-:W-:Y:S05]  /*7b10*/  BRA `(.L_x_172) ;  /* 0xffffffb800087947 */ /* 0x000fea000383ffff */
.L_x_62:
[----:B----4-:R-:W-:-:S07]  /*7b20*/  MOV R0, UR5 ;  /* 0x0000000500007c02 */ /* 0x010fce0008000f00 */
.L_x_173:
[----:B-1----:R1:W2:Y:S02]  /*7b30*/  SYNCS.PHASECHK.TRANS64.TRYWAIT P0, [R0+URZ], R3 ;  /* 0x00000003000075a7 */ /* 0x0022a400080011ff */
[----:B--2---:R-:W-:Y:S05]  /*7b40*/  @!P0 NANOSLEEP.SYNCS 0x989680 ;  /* 0x009896800000895d */ /* 0x004fea0003900000 */
[----:B------:R-:W2:Y:S02]  /*7b50*/  @!P0 SYNCS.PHASECHK.TRANS64 P0, [R0+URZ], R3 ;  /* 0x00000003000085a7 */ /* 0x000ea400080010ff */
[----:B--2---:R-:W-:Y:S05]  /*7b60*/  @!P0 BRA `(.L_x_173) ;  /* 0xfffffffc00f08947 */ /* 0x004fea000383ffff */
[----:B------:R-:W-:Y:S05]  /*7b70*/  BRA `(.L_x_174) ;  /* 0xffffffb800147947 */ /* 0x000fea000383ffff */
.L_x_65:
[----:B-1----:R1:W2:Y:S02]  /*7b80*/  SYNCS.PHASECHK.TRANS64.TRYWAIT P0, [R0+URZ+0x230], R5 ;  /* 0x00023005000075a7 */ /* 0x0022a400080011ff */
[----:B--2---:R-:W-:Y:S05]  /*7b90*/  @!P0 NANOSLEEP.SYNCS 0x989680 ;  /* 0x009896800000895d */ /* 0x004fea0003900000 */
[----:B------:R-:W2:Y:S02]  /*7ba0*/  @!P0 SYNCS.PHASECHK.TRANS64 P0, [R0+URZ+0x230], R5 ;  /* 0x00023005000085a7 */ /* 0x000ea400080010ff */
[----:B--2---:R-:W-:Y:S05]  /*7bb0*/  @!P0 BRA `(.L_x_65) ;  /* 0xfffffffc00f08947 */ /* 0x004fea000383ffff */
[----:B------:R-:W-:Y:S05]  /*7bc0*/  BRA `(.L_x_175) ;  /* 0xffffffb800707947 */ /* 0x000fea000383ffff */
.L_x_66:
[----:B------:R-:W-:-:S07]  /*7bd0*/  MOV R0, UR5 ;  /* 0x0000000500007c02 */ /* 0x000fce0008000f00 */
.L_x_176:
[----:B-1----:R1:W2:Y:S02]  /*7be0*/  SYNCS.PHASECHK.TRANS64.TRYWAIT P0, [R0+URZ+0x1e0], R5 ;  /* 0x0001e005000075a7 */ /* 0x0022a400080011ff */
[----:B--2---:R-:W-:Y:S05]  /*7bf0*/  @!P0 NANOSLEEP.SYNCS 0x989680 ;  /* 0x009896800000895d */ /* 0x004fea0003900000 */
[----:B------:R-:W2:Y:S02]  /*7c00*/  @!P0 SYNCS.PHASECHK.TRANS64 P0, [R0+URZ+0x1e0], R5 ;  /* 0x0001e005000085a7 */ /* 0x000ea400080010ff */
[----:B--2---:R-:W-:Y:S05]  /*7c10*/  @!P0 BRA `(.L_x_176) ;  /* 0xfffffffc00f08947 */ /* 0x004fea000383ffff */
[----:B------:R-:W-:Y:S05]  /*7c20*/  BRA `(.L_x_177) ;  /* 0xffffffb800807947 */ /* 0x000fea000383ffff */
.L_x_67:
[----:B-1----:R1:W2:Y:S02]  /*7c30*/  SYNCS.PHASECHK.TRANS64.TRYWAIT P1, [R0+URZ+0x1d0], R5 ;  /* 0x0001d005000075a7 */ /* 0x0022a400080211ff */
[----:B--2---:R-:W-:Y:S05]  /*7c40*/  @!P1 NANOSLEEP.SYNCS 0x989680 ;  /* 0x009896800000995d */ /* 0x004fea0003900000 */
[----:B------:R-:W2:Y:S02]  /*7c50*/  @!P1 SYNCS.PHASECHK.TRANS64 P1, [R0+URZ+0x1d0], R5 ;  /* 0x0001d005000095a7 */ /* 0x000ea400080210ff */
[----:B--2---:R-:W-:Y:S05]  /*7c60*/  @!P1 BRA `(.L_x_67) ;  /* 0xfffffffc00f09947 */ /* 0x004fea000383ffff */
[----:B------:R-:W-:Y:S05]  /*7c70*/  BRA `(.L_x_178) ;  /* 0xffffffb800b07947 */ /* 0x000fea000383ffff */
.L_x_70:
[----:B------:R-:W-:-:S07]  /*7c80*/  MOV R0, UR5 ;  /* 0x0000000500007c02 */ /* 0x000fce0008000f00 */
.L_x_179:
[----:B-1----:R1:W2:Y:S02]  /*7c90*/  SYNCS.PHASECHK.TRANS64.TRYWAIT P0, [R0+URZ+0x1e0], R3 ;  /* 0x0001e003000075a7 */ /* 0x0022a400080011ff */
[----:B--2---:R-:W-:Y:S05]  /*7ca0*/  @!P0 NANOSLEEP.SYNCS 0x989680 ;  /* 0x009896800000895d */ /* 0x004fea0003900000 */
[----:B------:R-:W2:Y:S02]  /*7cb0*/  @!P0 SYNCS.PHASECHK.TRANS64 P0, [R0+URZ+0x1e0], R3 ;  /* 0x0001e003000085a7 */ /* 0x000ea400080010ff */
[----:B--2---:R-:W-:Y:S05]  /*7cc0*/  @!P0 BRA `(.L_x_179) ;  /* 0xfffffffc00f08947 */ /* 0x004fea000383ffff */
[----:B------:R-:W-:Y:S05]  /*7cd0*/  BRA `(.L_x_69) ;  /* 0xffffffbc00047947 */ /* 0x000fea000383ffff */
.L_x_77:
[----:B-1----:R1:W2:Y:S02]  /*7ce0*/  SYNCS.PHASECHK.TRANS64.TRYWAIT P1, [R0+URZ+0x1d0], R5 ;  /* 0x0001d005000075a7 */ /* 0x0022a400080211ff */
[----:B--2---:R-:W-:Y:S05]  /*7cf0*/  @!P1 NANOSLEEP.SYNCS 0x989680 ;  /* 0x009896800000995d */ /* 0x004fea0003900000 */
[----:B------:R-:W2:Y:S02]  /*7d00*/  @!P1 SYNCS.PHASECHK.TRANS64 P1, [R0+URZ+0x1d0], R5 ;  /* 0x0001d005000095a7 */ /* 0x000ea400080210ff */
[----:B--2---:R-:W-:Y:S05]  /*7d10*/  @!P1 BRA `(.L_x_77) ;  /* 0xfffffffc00f09947 */ /* 0x004fea000383ffff */
[----:B------:R-:W-:Y:S05]  /*7d20*/  BRA `(.L_x_180) ;  /* 0xffffffc0005c7947 */ /* 0x000fea000383ffff */
.L_x_78:
[----:B------:R-:W-:-:S07]  /*7d30*/  MOV R3, UR8 ;  /* 0x0000000800037c02 */ /* 0x000fce0008000f00 */
.L_x_181:
[----:B-1----:R1:W2:Y:S02]  /*7d40*/  SYNCS.PHASECHK.TRANS64.TRYWAIT P0, [R3+URZ+0x210], R0 ;  /* 0x00021000030075a7 */ /* 0x0022a400080011ff */
[----:B--2---:R-:W-:Y:S05]  /*7d50*/  @!P0 NANOSLEEP.SYNCS 0x989680 ;  /* 0x009896800000895d */ /* 0x004fea0003900000 */
[----:B------:R-:W2:Y:S02]  /*7d60*/  @!P0 SYNCS.PHASECHK.TRANS64 P0, [R3+URZ+0x210], R0 ;  /* 0x00021000030085a7 */ /* 0x000ea400080010ff */
[----:B--2---:R-:W-:Y:S05]  /*7d70*/  @!P0 BRA `(.L_x_181) ;  /* 0xfffffffc00f08947 */ /* 0x004fea000383ffff */
[----:B------:R-:W-:Y:S05]  /*7d80*/  BRA `(.L_x_182) ;  /* 0xffffffc000ac7947 */ /* 0x000fea000383ffff */
.L_x_81:
[----:B------:R-:W-:Y:S07]  /*7d90*/  MOV R0, UR7 ;  /* 0x0000000700007c02 */ /* 0x000fee0008000f00 */
.L_x_183:
[----:B-1----:R1:W2:Y:S02]  /*7da0*/  SYNCS.PHASECHK.TRANS64.TRYWAIT P0, [R0+URZ], R3 ;  /* 0x00000003000075a7 */ /* 0x0022a400080011ff */
[----:B--2---:R-:W-:Y:S05]  /*7db0*/  @!P0 NANOSLEEP.SYNCS 0x989680 ;  /* 0x009896800000895d */ /* 0x004fea0003900000 */
[----:B------:R-:W2:Y:S02]  /*7dc0*/  @!P0 SYNCS.PHASECHK.TRANS64 P0, [R0+URZ], R3 ;  /* 0x00000003000085a7 */ /* 0x000ea400080010ff */
[----:B--2---:R-:W-:Y:S05]  /*7dd0*/  @!P0 BRA `(.L_x_183) ;  /* 0xfffffffc00f08947 */ /* 0x004fea000383ffff */
[----:B------:R-:W-:Y:S05]  /*7de0*/  BRA `(.L_x_80) ;  /* 0xffffffc000c87947 */ /* 0x000fea000383ffff */
.L_x_84:
[----:B------:R-:W-:-:S07]  /*7df0*/  MOV R0, UR5 ;  /* 0x0000000500007c02 */ /* 0x000fce0008000f00 */
.L_x_184:
[----:B--2---:R2:W3:Y:S02]  /*7e00*/  SYNCS.PHASECHK.TRANS64.TRYWAIT P0, [R0+URZ], R3 ;  /* 0x00000003000075a7 */ /* 0x0044e400080011ff */
[----:B---3--:R-:W-:Y:S05]  /*7e10*/  @!P0 NANOSLEEP.SYNCS 0x989680 ;  /* 0x009896800000895d */ /* 0x008fea0003900000 */
[----:B------:R-:W3:Y:S02]  /*7e20*/  @!P0 SYNCS.PHASECHK.TRANS64 P0, [R0+URZ], R3 ;  /* 0x00000003000085a7 */ /* 0x000ee400080010ff */
[----:B---3--:R-:W-:Y:S05]  /*7e30*/  @!P0 BRA `(.L_x_184) ;  /* 0xfffffffc00f08947 */ /* 0x008fea000383ffff */
[----:B------:R-:W-:Y:S05]  /*7e40*/  BRA `(.L_x_185) ;  /* 0xffffffc4007c7947 */ /* 0x000fea000383ffff */
.L_x_85:
[----:B------:R-:W-:-:S07]  /*7e50*/  MOV R0, UR5 ;  /* 0x0000000500007c02 */ /* 0x000fce0008000f00 */
.L_x_186:
[----:B-1----:R1:W2:Y:S02]  /*7e60*/  SYNCS.PHASECHK.TRANS64.TRYWAIT P0, [R0+URZ], R3 ;  /* 0x00000003000075a7 */ /* 0x0022a400080011ff */
[----:B--2---:R-:W-:Y:S05]  /*7e70*/  @!P0 NANOSLEEP.SYNCS 0x989680 ;  /* 0x009896800000895d */ /* 0x004fea0003900000 */
[----:B------:R-:W2:Y:S02]  /*7e80*/  @!P0 SYNCS.PHASECHK.TRANS64 P0, [R0+URZ], R3 ;  /* 0x00000003000085a7 */ /* 0x000ea400080010ff */
[----:B--2---:R-:W-:Y:S05]  /*7e90*/  @!P0 BRA `(.L_x_186) ;  /* 0xfffffffc00f08947 */ /* 0x004fea000383ffff */
[----:B------:R-:W-:Y:S05]  /*7ea0*/  BRA `(.L_x_187) ;  /* 0xffffffc400887947 */ /* 0x000fea000383ffff */
.L_x_86:
[----:B------:R-:W-:-:S07]  /*7eb0*/  MOV R0, UR5 ;  /* 0x0000000500007c02 */ /* 0x000fce0008000f00 */
.L_x_188:
[----:B-1----:R1:W2:Y:S02]  /*7ec0*/  SYNCS.PHASECHK.TRANS64.TRYWAIT P0, [R0+URZ], R3 ;  /* 0x00000003000075a7 */ /* 0x0022a400080011ff */
[----:B--2---:R-:W-:Y:S05]  /*7ed0*/  @!P0 NANOSLEEP.SYNCS 0x989680 ;  /* 0x009896800000895d */ /* 0x004fea0003900000 */
[----:B------:R-:W2:Y:S02]  /*7ee0*/  @!P0 SYNCS.PHASECHK.TRANS64 P0, [R0+URZ], R3 ;  /* 0x00000003000085a7 */ /* 0x000ea400080010ff */
[----:B--2---:R-:W-:Y:S05]  /*7ef0*/  @!P0 BRA `(.L_x_188) ;  /* 0xfffffffc00f08947 */ /* 0x004fea000383ffff */
[----:B------:R-:W-:Y:S05]  /*7f00*/  BRA `(.L_x_189) ;  /* 0xffffffc400947947 */ /* 0x000fea000383ffff */
.L_x_87:
[----:B------:R-:W-:-:S07]  /*7f10*/  MOV R0, UR7 ;  /* 0x0000000700007c02 */ /* 0x000fce0008000f00 */
.L_x_190:
[----:B-1----:R1:W2:Y:S02]  /*7f20*/  SYNCS.PHASECHK.TRANS64.TRYWAIT P0, [R0+URZ], R3 ;  /* 0x00000003000075a7 */ /* 0x0022a400080011ff */
[----:B--2---:R-:W-:Y:S05]  /*7f30*/  @!P0 NANOSLEEP.SYNCS 0x989680 ;  /* 0x009896800000895d */ /* 0x004fea0003900000 */
[----:B------:R-:W2:Y:S02]  /*7f40*/  @!P0 SYNCS.PHASECHK.TRANS64 P0, [R0+URZ], R3 ;  /* 0x00000003000085a7 */ /* 0x000ea400080010ff */
[----:B--2---:R-:W-:Y:S05]  /*7f50*/  @!P0 BRA `(.L_x_190) ;  /* 0xfffffffc00f08947 */ /* 0x004fea000383ffff */
[----:B------:R-:W-:Y:S05]  /*7f60*/  BRA `(.L_x_191) ;  /* 0xffffffc400a07947 */ /* 0x000fea000383ffff */
.L_x_92:
[----:B---3--:R3:W1:Y:S02]  /*7f70*/  SYNCS.PHASECHK.TRANS64.TRYWAIT P0, [R0+URZ+0x1d0], R3 ;  /* 0x0001d003000075a7 */ /* 0x00866400080011ff */
[----:B-1----:R-:W-:Y:S05]  /*7f80*/  @!P0 NANOSLEEP.SYNCS 0x989680 ;  /* 0x009896800000895d */ /* 0x002fea0003900000 */
[----:B------:R-:W1:Y:S02]  /*7f90*/  @!P0 SYNCS.PHASECHK.TRANS64 P0, [R0+URZ+0x1d0], R3 ;  /* 0x0001d003000085a7 */ /* 0x000e6400080010ff */
[----:B-1----:R-:W-:Y:S05]  /*7fa0*/  @!P0 BRA `(.L_x_92) ;  /* 0xfffffffc00f08947 */ /* 0x002fea000383ffff */
[----:B------:R-:W-:Y:S05]  /*7fb0*/  BRA `(.L_x_192) ;  /* 0xffffffc8009c7947 */ /* 0x000fea000383ffff */
.L_x_95:
[----:B------:R-:W-:Y:S07]  /*7fc0*/  MOV R0, UR6 ;  /* 0x0000000600007c02 */ /* 0x000fee0008000f00 */
.L_x_193:
[----:B-1----:R1:W3:Y:S02]  /*7fd0*/  SYNCS.PHASECHK.TRANS64.TRYWAIT P0, [R0+URZ+0x1c8], R3 ;  /* 0x0001c803000075a7 */ /* 0x0022e400080011ff */
[----:B---3--:R-:W-:Y:S05]  /*7fe0*/  @!P0 NANOSLEEP.SYNCS 0x989680 ;  /* 0x009896800000895d */ /* 0x008fea0003900000 */
[----:B------:R-:W3:Y:S02]  /*7ff0*/  @!P0 SYNCS.PHASECHK.TRANS64 P0, [R0+URZ+0x1c8], R3 ;  /* 0x0001c803000085a7 */ /* 0x000ee400080010ff */
[----:B---3--:R-:W-:Y:S05]  /*8000*/  @!P0 BRA `(.L_x_193) ;  /* 0xfffffffc00f08947 */ /* 0x008fea000383ffff */
[----:B------:R-:W-:Y:S05]  /*8010*/  BRA `(.L_x_94) ;  /* 0xffffffcc00887947 */ /* 0x000fea000383ffff */
.L_x_98:
[----:B------:R-:W-:Y:S07]  /*8020*/  MOV R3, UR6 ;  /* 0x0000000600037c02 */ /* 0x000fee0008000f00 */
.L_x_194:
[----:B-1----:R1:W2:Y:S02]  /*8030*/  SYNCS.PHASECHK.TRANS64.TRYWAIT P2, [R3+URZ+0x1b8], R26 ;  /* 0x0001b81a030075a7 */ /* 0x0022a400080411ff */
[----:B--2---:R-:W-:Y:S05]  /*8040*/  @!P2 NANOSLEEP.SYNCS 0x989680 ;  /* 0x009896800000a95d */ /* 0x004fea0003900000 */
[----:B------:R-:W2:Y:S02]  /*8050*/  @!P2 SYNCS.PHASECHK.TRANS64 P2, [R3+URZ+0x1b8], R26 ;  /* 0x0001b81a0300a5a7 */ /* 0x000ea400080410ff */
[----:B--2---:R-:W-:Y:S05]  /*8060*/  @!P2 BRA `(.L_x_194) ;  /* 0xfffffffc00f0a947 */ /* 0x004fea000383ffff */
[----:B------:R-:W-:Y:S05]  /*8070*/  BRA `(.L_x_195) ;  /* 0xffffffd0001c7947 */ /* 0x000fea000383ffff */
.L_x_101:
[----:B--2---:R2:W4:Y:S02]  /*8080*/  SYNCS.PHASECHK.TRANS64.TRYWAIT P0, [R0+URZ+0x1d0], R3 ;  /* 0x0001d003000075a7 */ /* 0x00452400080011ff */
[----:B----4-:R-:W-:Y:S05]  /*8090*/  @!P0 NANOSLEEP.SYNCS 0x989680 ;  /* 0x009896800000895d */ /* 0x010fea0003900000 */
[----:B------:R-:W4:Y:S02]  /*80a0*/  @!P0 SYNCS.PHASECHK.TRANS64 P0, [R0+URZ+0x1d0], R3 ;  /* 0x0001d003000085a7 */ /* 0x000f2400080010ff */
[----:B----4-:R-:W-:Y:S05]  /*80b0*/  @!P0 BRA `(.L_x_101) ;  /* 0xfffffffc00f08947 */ /* 0x010fea000383ffff */
[----:B------:R-:W-:Y:S05]  /*80c0*/  BRA `(.L_x_196) ;  /* 0xffffffd400787947 */ /* 0x000fea000383ffff */
.L_x_112:
[----:B-1----:R-:W-:Y:S04]  /*80d0*/  MOV R0, UR43 ;  /* 0x0000002b00007c02 */ /* 0x002fe80008000f00 */
[----:B------:R1:W2:Y:S03]  /*80e0*/  SYNCS.PHASECHK.TRANS64.TRYWAIT P1, [R0+URZ+0x1b0], R3 ;  /* 0x0001b003000075a7 */ /* 0x0002a600080211ff */
[----:B--2---:R-:W-:Y:S05]  /*80f0*/  @!P1 NANOSLEEP.SYNCS 0x989680 ;  /* 0x009896800000995d */ /* 0x004fea0003900000 */
[----:B------:R-:W2:Y:S02]  /*8100*/  @!P1 SYNCS.PHASECHK.TRANS64 P1, [R0+URZ+0x1b0], R3 ;  /* 0x0001b003000095a7 */ /* 0x000ea400080210ff */
[----:B--2---:R-:W-:Y:S05]  /*8110*/  @!P1 BRA `(.L_x_112) ;  /* 0xfffffffc00ec9947 */ /* 0x004fea000383ffff */
[----:B------:R-:W-:Y:S05]  /*8120*/  BRA `(.L_x_111) ;  /* 0xffffffe0006c7947 */ /* 0x000fea000383ffff */
.L_x_114:
[----:B-1----:R1:W4:Y:S02]  /*8130*/  SYNCS.PHASECHK.TRANS64.TRYWAIT P1, [R92+URZ+0x1f0], R7 ;  /* 0x0001f0075c0075a7 */ /* 0x00232400080211ff */
[----:B----4-:R-:W-:Y:S05]  /*8140*/  @!P1 NANOSLEEP.SYNCS 0x989680 ;  /* 0x009896800000995d */ /* 0x010fea0003900000 */
[----:B------:R-:W4:Y:S02]  /*8150*/  @!P1 SYNCS.PHASECHK.TRANS64 P1, [R92+URZ+0x1f0], R7 ;  /* 0x0001f0075c0095a7 */ /* 0x000f2400080210ff */
[----:B----4-:R-:W-:Y:S05]  /*8160*/  @!P1 BRA `(.L_x_114) ;  /* 0xfffffffc00f09947 */ /* 0x010fea000383ffff */
[----:B------:R-:W-:Y:S05]  /*8170*/  BRA `(.L_x_113) ;  /* 0xffffffe000a87947 */ /* 0x000fea000383ffff */
        .weak           $__internal_0_$__cuda_sm10x_tcgen05_guardrail_trap_col_being_dealloced_not_returned_by_alloc
        .type           $__internal_0_$__cuda_sm10x_tcgen05_guardrail_trap_col_being_dealloced_not_returned_by_alloc,@function
        .size           $__internal_0_$__cuda_sm10x_tcgen05_guardrail_trap_col_being_dealloced_not_returned_by_alloc,($__internal_1_$__cuda_sm10x_tcgen05_guardrail_trap_phase_invalid_during_alloc - $__internal_0_$__cuda_sm10x_tcgen05_guardrail_trap_col_being_dealloced_not_returned_by_alloc)
$__internal_0_$__cuda_sm10x_tcgen05_guardrail_trap_col_being_dealloced_not_returned_by_alloc:
[----:B------:R-:W-:Y:S05]  /*8180*/  BPT.TRAP 0x1 ;  /* 0x000000040000795c */ /* 0x000fea0000300000 */
[----:B------:R-:W-:-:S04]  /*8190*/  HFMA2 R3, -RZ, RZ, 0, 0 ;  /* 0x00000000ff037431 */ /* 0x000fc800000001ff */
[----:B------:R-:W-:Y:S05]  /*81a0*/  RET.REL.NODEC R2 `(_ZN7cutlass13device_kernelINS_4gemm6kernel13GemmUniversalIN4cute5tupleIJiiiiEEENS1_10collective13CollectiveMmaINS1_35MainloopSm100TmaUmmaWarpSpecializedILi27ELi2ELi4ENS5_IJNS4_1CILi1EEESB_SB_EEEEENS5_IJNSA_ILi64EEESE_SE_EEENS_12float_e5m2_tENS5_IJSB_llEEESG_SH_NS4_8TiledMMAINS4_8MMA_AtomIJNS4_10MMA_TraitsINS4_19SM100_MMA_F8F6F4_SSEJSG_SG_fSE_SE_NS4_17integral_constantINS4_4UMMA5MajorELSO_1EEESP_NSM_INSN_7ScaleInELSQ_0EEESR_EEEEEENS4_6LayoutISC_NS5_IJNSA_ILi0EEESV_SV_EEEEENS5_IJNS4_10UnderscoreESY_SY_EEEEENS4_13SM90_TMA_LOADENS4_14ComposedLayoutINS4_7SwizzleILi2ELi4ELi3EEENS4_18smem_ptr_flag_bitsILi8EEENSU_INS5_IJSE_NSA_ILi8EEEEEENS5_IJSB_SE_EEEEEEEvNS4_8identityES11_S1B_vS1C_EENS_8epilogue10collective18CollectiveEpilogueINS1E_23Sm100TmaWarpSpecializedILi1ELi1ELi32ELb0ELb0EEEJSF_NS5_IJNSU_ISE_SB_EES1J_EEESG_NS5_IJlSB_lEEESG_S1L_NS1E_6fusion15FusionCallbacksIS1I_NS1M_17LinearCombinationISG_fSG_fLNS_15FloatRoundStyleE2EEESF_S1K_JEEENS4_5SM1004TMEM4LOAD26SM100_TMEM_LOAD_16dp32b32xES11_NS12_IS14_S16_NSU_INS5_IJS17_SE_EEENS5_IJSE_SB_EEEEEEENS4_39AutoVectorizingCopyWithAssumedAlignmentILi128EEENS4_14SM90_TMA_STOREES1Z_S21_S21_EEEvvEEEEvNT_6ParamsE) ;  /* 0xffffff7c02947950 */ /* 0x000fea0003c3ffff */
        .weak           $__internal_1_$__cuda_sm10x_tcgen05_guardrail_trap_phase_invalid_during_alloc
        .type           $__internal_1_$__cuda_sm10x_tcgen05_guardrail_trap_phase_invalid_during_alloc,@function
        .size           $__internal_1_$__cuda_sm10x_tcgen05_guardrail_trap_phase_invalid_during_alloc,($__internal_2_$__cuda_sm10x_tcgen05_guardrail_trap_unallocated_columns_being_dealloced - $__internal_1_$__cuda_sm10x_tcgen05_guardrail_trap_phase_invalid_during_alloc)
$__internal_1_$__cuda_sm10x_tcgen05_guardrail_trap_phase_invalid_during_alloc:
[----:B------:R-:W-:Y:S05]  /*81b0*/  BPT.TRAP 0x1 ;  /* 0x000000040000795c */ /* 0x000fea0000300000 */
[----:B------:R-:W-:-:S04]  /*81c0*/  MOV R3, 0x0 ;  /* 0x0000000000037802 */ /* 0x000fc80000000f00 */
[----:B------:R-:W-:Y:S05]  /*81d0*/  RET.REL.NODEC R2 `(_ZN7cutlass13device_kernelINS_4gemm6kernel13GemmUniversalIN4cute5tupleIJiiiiEEENS1_10collective13CollectiveMmaINS1_35MainloopSm100TmaUmmaWarpSpecializedILi27ELi2ELi4ENS5_IJNS4_1CILi1EEESB_SB_EEEEENS5_IJNSA_ILi64EEESE_SE_EEENS_12float_e5m2_tENS5_IJSB_llEEESG_SH_NS4_8TiledMMAINS4_8MMA_AtomIJNS4_10MMA_TraitsINS4_19SM100_MMA_F8F6F4_SSEJSG_SG_fSE_SE_NS4_17integral_constantINS4_4UMMA5MajorELSO_1EEESP_NSM_INSN_7ScaleInELSQ_0EEESR_EEEEEENS4_6LayoutISC_NS5_IJNSA_ILi0EEESV_SV_EEEEENS5_IJNS4_10UnderscoreESY_SY_EEEEENS4_13SM90_TMA_LOADENS4_14ComposedLayoutINS4_7SwizzleILi2ELi4ELi3EEENS4_18smem_ptr_flag_bitsILi8EEENSU_INS5_IJSE_NSA_ILi8EEEEEENS5_IJSB_SE_EEEEEEEvNS4_8identityES11_S1B_vS1C_EENS_8epilogue10collective18CollectiveEpilogueINS1E_23Sm100TmaWarpSpecializedILi1ELi1ELi32ELb0ELb0EEEJSF_NS5_IJNSU_ISE_SB_EES1J_EEESG_NS5_IJlSB_lEEESG_S1L_NS1E_6fusion15FusionCallbacksIS1I_NS1M_17LinearCombinationISG_fSG_fLNS_15FloatRoundStyleE2EEESF_S1K_JEEENS4_5SM1004TMEM4LOAD26SM100_TMEM_LOAD_16dp32b32xES11_NS12_IS14_S16_NSU_INS5_IJS17_SE_EEENS5_IJSE_SB_EEEEEEENS4_39AutoVectorizingCopyWithAssumedAlignmentILi128EEENS4_14SM90_TMA_STOREES1Z_S21_S21_EEEvvEEEEvNT_6ParamsE) ;  /* 0xffffff7c02887950 */ /* 0x000fea0003c3ffff */
        .weak           $__internal_2_$__cuda_sm10x_tcgen05_guardrail_trap_unallocated_columns_being_dealloced
        .type           $__internal_2_$__cuda_sm10x_tcgen05_guardrail_trap_unallocated_columns_being_dealloced,@function
        .size           $__internal_2_$__cuda_sm10x_tcgen05_guardrail_trap_unallocated_columns_being_dealloced,(.L_x_198 - $__internal_2_$__cuda_sm10x_tcgen05_guardrail_trap_unallocated_columns_being_dealloced)
$__internal_2_$__cuda_sm10x_tcgen05_guardrail_trap_unallocated_columns_being_dealloced:
[----:B------:R-:W-:Y:S05]  /*81e0*/  BPT.TRAP 0x1 ;  /* 0x000000040000795c */ /* 0x000fea0000300000 */
[----:B------:R-:W-:-:S04]  /*81f0*/  HFMA2 R3, -RZ, RZ, 0, 0 ;  /* 0x00000000ff037431 */ /* 0x000fc800000001ff */
[----:B------:R-:W-:Y:S05]  /*8200*/  RET.REL.NODEC R2 `(_ZN7cutlass13device_kernelINS_4gemm6kernel13GemmUniversalIN4cute5tupleIJiiiiEEENS1_10collective13CollectiveMmaINS1_35MainloopSm100TmaUmmaWarpSpecializedILi27ELi2ELi4ENS5_IJNS4_1CILi1EEESB_SB_EEEEENS5_IJNSA_ILi64EEESE_SE_EEENS_12float_e5m2_tENS5_IJSB_llEEESG_SH_NS4_8TiledMMAINS4_8MMA_AtomIJNS4_10MMA_TraitsINS4_19SM100_MMA_F8F6F4_SSEJSG_SG_fSE_SE_NS4_17integral_constantINS4_4UMMA5MajorELSO_1EEESP_NSM_INSN_7ScaleInELSQ_0EEESR_EEEEEENS4_6LayoutISC_NS5_IJNSA_ILi0EEESV_SV_EEEEENS5_IJNS4_10UnderscoreESY_SY_EEEEENS4_13SM90_TMA_LOADENS4_14ComposedLayoutINS4_7SwizzleILi2ELi4ELi3EEENS4_18smem_ptr_flag_bitsILi8EEENSU_INS5_IJSE_NSA_ILi8EEEEEENS5_IJSB_SE_EEEEEEEvNS4_8identityES11_S1B_vS1C_EENS_8epilogue10collective18CollectiveEpilogueINS1E_23Sm100TmaWarpSpecializedILi1ELi1ELi32ELb0ELb0EEEJSF_NS5_IJNSU_ISE_SB_EES1J_EEESG_NS5_IJlSB_lEEESG_S1L_NS1E_6fusion15FusionCallbacksIS1I_NS1M_17LinearCombinationISG_fSG_fLNS_15FloatRoundStyleE2EEESF_S1K_JEEENS4_5SM1004TMEM4LOAD26SM100_TMEM_LOAD_16dp32b32xES11_NS12_IS14_S16_NSU_INS5_IJS17_SE_EEENS5_IJSE_SB_EEEEEEENS4_39AutoVectorizingCopyWithAssumedAlignmentILi128EEENS4_14SM90_TMA_STOREES1Z_S21_S21_EEEvvEEEEvNT_6ParamsE) ;  /* 0xffffff7c027c7950 */ /* 0x000fea0003c3ffff */
.L_x_197:
[----:B------:R-:W-:-:S00]  /*8210*/  BRA `(.L_x_197) ;  /* 0xfffffffc00fc7947 */ /* 0x000fc0000383ffff */
[----:B------:R-:W-:-:S00]  /*8220*/  NOP ;  /* 0x0000000000007918 */ /* 0x000fc00000000000 */
        /* <DEDUP_REMOVED lines=13> */
.L_x_198:


//--------------------- .nv.global.init           --------------------------
	.section	.nv.global.init,"aw",@progbits
.nv.global.init:
	.type		$str$27,@object
	.size		$str$27,($str$28 - $str$27)
$str$27:
        /*0000*/ 	.byte	0x28, 0x61, 0x64, 0x64, 0x72, 0x65, 0x73, 0x73, 0x20, 0x26, 0x20, 0x6d, 0x61, 0x73, 0x6b, 0x29
        /*0010*/ 	.byte	0x20, 0x3d, 0x3d, 0x20, 0x30, 0x00
	.type		$str$28,@object
	.size		$str$28,($str$26 - $str$28)
$str$28:
        /*0016*/ 	.byte	0x2f, 0x74, 0x6d, 0x70, 0x2f, 0x63, 0x75, 0x74, 0x6c, 0x61, 0x73, 0x73, 0x5f, 0x73, 0x77, 0x65
        /*0026*/ 	.byte	0x65, 0x70, 0x5f, 0x73, 0x72, 0x63, 0x2f, 0x69, 0x6e, 0x63, 0x6c, 0x75, 0x64, 0x65, 0x2f, 0x63
        /*0036*/ 	.byte	0x75, 0x74, 0x65, 0x2f, 0x70, 0x6f, 0x69, 0x6e, 0x74, 0x65, 0x72, 0x5f, 0x66, 0x6c, 0x61, 0x67
        /*0046*/ 	.byte	0x67, 0x65, 0x64, 0x2e, 0x68, 0x70, 0x70, 0x00
	.type		$str$26,@object
	.size		$str$26,($str$25 - $str$26)
$str$26:
        /*004e*/ 	.byte	0x2f, 0x74, 0x6d, 0x70, 0x2f, 0x63, 0x75, 0x74, 0x6c, 0x61, 0x73, 0x73, 0x5f, 0x73, 0x77, 0x65
        /*005e*/ 	.byte	0x65, 0x70, 0x5f, 0x73, 0x72, 0x63, 0x2f, 0x69, 0x6e, 0x63, 0x6c, 0x75, 0x64, 0x65, 0x2f, 0x63
        /*006e*/ 	.byte	0x75, 0x74, 0x65, 0x2f, 0x61, 0x74, 0x6f, 0x6d, 0x2f, 0x63, 0x6f, 0x70, 0x79, 0x5f, 0x74, 0x72
        /*007e*/ 	.byte	0x61, 0x69, 0x74, 0x73, 0x5f, 0x73, 0x6d, 0x31, 0x30, 0x30, 0x2e, 0x68, 0x70, 0x70, 0x00
	.type		$str$25,@object
	.size		$str$25,(__unnamed_1 - $str$25)
$str$25:
        /*008d*/ 	.byte	0x28, 0x28, 0x75, 0x69, 0x6e, 0x74, 0x33, 0x32, 0x5f, 0x74, 0x28, 0x74, 0x68, 0x72, 0x65, 0x61
        /*009d*/ 	.byte	0x64, 0x49, 0x64, 0x78, 0x2e, 0x78, 0x29, 0x20, 0x2f, 0x20, 0x33, 0x32, 0x29, 0x20, 0x25, 0x20
        /*00ad*/ 	.byte	0x34, 0x29, 0x20, 0x3d, 0x3d, 0x20, 0x28, 0x28, 0x28, 0x74, 0x6d, 0x65, 0x6d, 0x5f, 0x61, 0x64
        /*00bd*/ 	.byte	0x64, 0x72, 0x20, 0x3e, 0x3e, 0x20, 0x31, 0x36, 0x29, 0x20, 0x2f, 0x20, 0x33, 0x32, 0x29, 0x20
        /*00cd*/ 	.byte	0x25, 0x20, 0x34, 0x29, 0x00
	.type		__unnamed_1,@object
	.size		__unnamed_1,(__unnamed_2 - __unnamed_1)
__unnamed_1:
        /*00d2*/ 	.byte	0x61, 0x75, 0x74, 0x6f, 0x20, 0x63, 0x75, 0x74, 0x65, 0x3a, 0x3a, 0x61, 0x73, 0x5f, 0x70, 0x6f
        /* <DEDUP_REMOVED lines=24> */
        /*0262*/ 	.byte	0x3c, 0x34, 0x30, 0x39, 0x36, 0x3e, 0x3e, 0x3e, 0x3e, 0x5d, 0x00
	.type		__unnamed_2,@object
	.size		__unnamed_2,(.L_2 - __unnamed_2)
__unnamed_2:
        /* <DEDUP_REMOVED lines=40> */
        /*04ed*/ 	.byte	0x74, 0x65, 0x3a, 0x3a, 0x43, 0x3c, 0x30, 0x3e, 0x3e, 0x3e, 0x3e, 0x5d, 0x00
.L_2:


//--------------------- .nv.shared._ZN7cutlass13device_kernelINS_4gemm6kernel13GemmUniversalIN4cute5tupleIJiiiiEEENS1_10collective13CollectiveMmaINS1_35MainloopSm100TmaUmmaWarpSpecializedILi27ELi2ELi4ENS5_IJNS4_1CILi1EEESB_SB_EEEEENS5_IJNSA_ILi64EEESE_SE_EEENS_12float_e5m2_tENS5_IJSB_llEEESG_SH_NS4_8TiledMMAINS4_8MMA_AtomIJNS4_10MMA_TraitsINS4_19SM100_MMA_F8F6F4_SSEJSG_SG_fSE_SE_NS4_17integral_constantINS4_4UMMA5MajorELSO_1EEESP_NSM_INSN_7ScaleInELSQ_0EEESR_EEEEEENS4_6LayoutISC_NS5_IJNSA_ILi0EEESV_SV_EEEEENS5_IJNS4_10UnderscoreESY_SY_EEEEENS4_13SM90_TMA_LOADENS4_14ComposedLayoutINS4_7SwizzleILi2ELi4ELi3EEENS4_18smem_ptr_flag_bitsILi8EEENSU_INS5_IJSE_NSA_ILi8EEEEEENS5_IJSB_SE_EEEEEEEvNS4_8identityES11_S1B_vS1C_EENS_8epilogue10collective18CollectiveEpilogueINS1E_23Sm100TmaWarpSpecializedILi1ELi1ELi32ELb0ELb0EEEJSF_NS5_IJNSU_ISE_SB_EES1J_EEESG_NS5_IJlSB_lEEESG_S1L_NS1E_6fusion15FusionCallbacksIS1I_NS1M_17LinearCombinationISG_fSG_fLNS_15FloatRoundStyleE2EEESF_S1K_JEEENS4_5SM1004TMEM4LOAD26SM100_TMEM_LOAD_16dp32b32xES11_NS12_IS14_S16_NSU_INS5_IJS17_SE_EEENS5_IJSE_SB_EEEEEEENS4_39AutoVectorizingCopyWithAssumedAlignmentILi128EEENS4_14SM90_TMA_STOREES1Z_S21_S21_EEEvvEEEEvNT_6ParamsE --------------------------
	.section	.nv.shared._ZN7cutlass13device_kernelINS_4gemm6kernel13GemmUniversalIN4cute5tupleIJiiiiEEENS1_10collective13CollectiveMmaINS1_35MainloopSm100TmaUmmaWarpSpecializedILi27ELi2ELi4ENS5_IJNS4_1CILi1EEESB_SB_EEEEENS5_IJNSA_ILi64EEESE_SE_EEENS_12float_e5m2_tENS5_IJSB_llEEESG_SH_NS4_8TiledMMAINS4_8MMA_AtomIJNS4_10MMA_TraitsINS4_19SM100_MMA_F8F6F4_SSEJSG_SG_fSE_SE_NS4_17integral_constantINS4_4UMMA5MajorELSO_1EEESP_NSM_INSN_7ScaleInELSQ_0EEESR_EEEEEENS4_6LayoutISC_NS5_IJNSA_ILi0EEESV_SV_EEEEENS5_IJNS4_10UnderscoreESY_SY_EEEEENS4_13SM90_TMA_LOADENS4_14ComposedLayoutINS4_7SwizzleILi2ELi4ELi3EEENS4_18smem_ptr_flag_bitsILi8EEENSU_INS5_IJSE_NSA_ILi8EEEEEENS5_IJSB_SE_EEEEEEEvNS4_8identityES11_S1B_vS1C_EENS_8epilogue10collective18CollectiveEpilogueINS1E_23Sm100TmaWarpSpecializedILi1ELi1ELi32ELb0ELb0EEEJSF_NS5_IJNSU_ISE_SB_EES1J_EEESG_NS5_IJlSB_lEEESG_S1L_NS1E_6fusion15FusionCallbacksIS1I_NS1M_17LinearCombinationISG_fSG_fLNS_15FloatRoundStyleE2EEESF_S1K_JEEENS4_5SM1004TMEM4LOAD26SM100_TMEM_LOAD_16dp32b32xES11_NS12_IS14_S16_NSU_INS5_IJS17_SE_EEENS5_IJSE_SB_EEEEEEENS4_39AutoVectorizingCopyWithAssumedAlignmentILi128EEENS4_14SM90_TMA_STOREES1Z_S21_S21_EEEvvEEEEvNT_6ParamsE,"aw",@nobits
	.sectionflags	@""
	.align	16
	.zero		1024


//--------------------- .nv.shared.reserved.0     --------------------------
	.section	.nv.shared.reserved.0,"aw",@nobits
	.weak		__nv_reservedSMEM_offset_0_alias
	.size		__nv_reservedSMEM_offset_0_alias, 0, 64
	.other		__nv_reservedSMEM_offset_0_alias,@"STO_CUDA_RESERVED_SHARED STV_DEFAULT"
__nv_reservedSMEM_offset_0_alias:
	.zero		0
.nv.shared.reserved.0:
	.zero		64
	.weak		__nv_reservedSMEM_tcgen05_partition
	.type		__nv_reservedSMEM_tcgen05_partition,@object
	.size		__nv_reservedSMEM_tcgen05_partition,(.L_0 - __nv_reservedSMEM_tcgen05_partition)
__nv_reservedSMEM_tcgen05_partition:
	.zero		32
.L_0:


//--------------------- .nv.global                --------------------------
	.section	.nv.global,"aw",@nobits
.nv.global:
	.type		_ZN40_INTERNAL_c34916a9_4_k_cu_be94aaf4_300084cute1_E,@object
	.size		_ZN40_INTERNAL_c34916a9_4_k_cu_be94aaf4_300084cute1_E,(_ZN40_INTERNAL_c34916a9_4_k_cu_be94aaf4_300084cuda3std3__45__cpo6cbeginE - _ZN40_INTERNAL_c34916a9_4_k_cu_be94aaf4_300084cute1_E)
_ZN40_INTERNAL_c34916a9_4_k_cu_be94aaf4_300084cute1_E:
	.zero		1
	.type		_ZN40_INTERNAL_c34916a9_4_k_cu_be94aaf4_300084cuda3std3__45__cpo6cbeginE,@object
	.size		_ZN40_INTERNAL_c34916a9_4_k_cu_be94aaf4_300084cuda3std3__45__cpo6cbeginE,(_ZN40_INTERNAL_c34916a9_4_k_cu_be94aaf4_300084cuda3std3__48in_placeE - _ZN40_INTERNAL_c34916a9_4_k_cu_be94aaf4_300084cuda3std3__45__cpo6cbeginE)
_ZN40_INTERNAL_c34916a9_4_k_cu_be94aaf4_300084cuda3std3__45__cpo6cbeginE:
	.zero		1
	.type		_ZN40_INTERNAL_c34916a9_4_k_cu_be94aaf4_300084cuda3std3__48in_placeE,@object
	.size		_ZN40_INTERNAL_c34916a9_4_k_cu_be94aaf4_300084cuda3std3__48in_placeE,(_ZN40_INTERNAL_c34916a9_4_k_cu_be94aaf4_300084cuda3std6ranges3__45__cpo9iter_moveE - _ZN40_INTERNAL_c34916a9_4_k_cu_be94aaf4_300084cuda3std3__48in_placeE)
_ZN40_INTERNAL_c34916a9_4_k_cu_be94aaf4_300084cuda3std3__48in_placeE:
	.zero		1
	.type		_ZN40_INTERNAL_c34916a9_4_k_cu_be94aaf4_300084cuda3std6ranges3__45__cpo9iter_moveE,@object
	.size		_ZN40_INTERNAL_c34916a9_4_k_cu_be94aaf4_300084cuda3std6ranges3__45__cpo9iter_moveE,(_ZN40_INTERNAL_c34916a9_4_k_cu_be94aaf4_300084cuda3std3__45__cpo5beginE - _ZN40_INTERNAL_c34916a9_4_k_cu_be94aaf4_300084cuda3std6ranges3__45__cpo9iter_moveE)
_ZN40_INTERNAL_c34916a9_4_k_cu_be94aaf4_300084cuda3std6ranges3__45__cpo9iter_moveE:
	.zero		1
	.type		_ZN40_INTERNAL_c34916a9_4_k_cu_be94aaf4_300084cuda3std3__45__cpo5beginE,@object
	.size		_ZN40_INTERNAL_c34916a9_4_k_cu_be94aaf4_300084cuda3std3__45__cpo5beginE,(_ZN40_INTERNAL_c34916a9_4_k_cu_be94aaf4_300084cuda3std3__442_GLOBAL__N__c34916a9_4_k_cu_be94aaf4_300086ignoreE - _ZN40_INTERNAL_c34916a9_4_k_cu_be94aaf4_300084cuda3std3__45__cpo5beginE)
_ZN40_INTERNAL_c34916a9_4_k_cu_be94aaf4_300084cuda3std3__45__cpo5beginE:
	.zero		1
	.type		_ZN40_INTERNAL_c34916a9_4_k_cu_be94aaf4_300084cuda3std3__442_GLOBAL__N__c34916a9_4_k_cu_be94aaf4_300086ignoreE,@object
	.size		_ZN40_INTERNAL_c34916a9_4_k_cu_be94aaf4_300084cuda3std3__442_GLOBAL__N__c34916a9_4_k_cu_be94aaf4_300086ignoreE,(_ZN40_INTERNAL_c34916a9_4_k_cu_be94aaf4_300084cute7productE - _ZN40_INTERNAL_c34916a9_4_k_cu_be94aaf4_300084cuda3std3__442_GLOBAL__N__c34916a9_4_k_cu_be94aaf4_300086ignoreE)
_ZN40_INTERNAL_c34916a9_4_k_cu_be94aaf4_300084cuda3std3__442_GLOBAL__N__c34916a9_4_k_cu_be94aaf4_300086ignoreE:
	.zero		1
	.type		_ZN40_INTERNAL_c34916a9_4_k_cu_be94aaf4_300084cute7productE,@object
	.size		_ZN40_INTERNAL_c34916a9_4_k_cu_be94aaf4_300084cute7productE,(_ZN40_INTERNAL_c34916a9_4_k_cu_be94aaf4_300084cuda3std3__45__cpo3endE - _ZN40_INTERNAL_c34916a9_4_k_cu_be94aaf4_300084cute7productE)
_ZN40_INTERNAL_c34916a9_4_k_cu_be94aaf4_300084cute7productE:
	.zero		1
	.type		_ZN40_INTERNAL_c34916a9_4_k_cu_be94aaf4_300084cuda3std3__45__cpo3endE,@object
	.size		_ZN40_INTERNAL_c34916a9_4_k_cu_be94aaf4_300084cuda3std3__45__cpo3endE,(_ZN40_INTERNAL_c34916a9_4_k_cu_be94aaf4_300084cuda3std3__419piecewise_constructE - _ZN40_INTERNAL_c34916a9_4_k_cu_be94aaf4_300084cuda3std3__45__cpo3endE)
_ZN40_INTERNAL_c34916a9_4_k_cu_be94aaf4_300084cuda3std3__45__cpo3endE:
	.zero		1
	.type		_ZN40_INTERNAL_c34916a9_4_k_cu_be94aaf4_300084cuda3std3__419piecewise_constructE,@object
	.size		_ZN40_INTERNAL_c34916a9_4_k_cu_be94aaf4_300084cuda3std3__419piecewise_constructE,(_ZN40_INTERNAL_c34916a9_4_k_cu_be94aaf4_300084cuda3std3__45__cpo4cendE - _ZN40_INTERNAL_c34916a9_4_k_cu_be94aaf4_300084cuda3std3__419piecewise_constructE)
_ZN40_INTERNAL_c34916a9_4_k_cu_be94aaf4_300084cuda3std3__419piecewise_constructE:
	.zero		1
	.type		_ZN40_INTERNAL_c34916a9_4_k_cu_be94aaf4_300084cuda3std3__45__cpo4cendE,@object
	.size		_ZN40_INTERNAL_c34916a9_4_k_cu_be94aaf4_300084cuda3std3__45__cpo4cendE,(_ZN40_INTERNAL_c34916a9_4_k_cu_be94aaf4_300084cuda3std6ranges3__45__cpo4swapE - _ZN40_INTERNAL_c34916a9_4_k_cu_be94aaf4_300084cuda3std3__45__cpo4cendE)
_ZN40_INTERNAL_c34916a9_4_k_cu_be94aaf4_300084cuda3std3__45__cpo4cendE:
	.zero		1
	.type		_ZN40_INTERNAL_c34916a9_4_k_cu_be94aaf4_300084cuda3std6ranges3__45__cpo4swapE,@object
	.size		_ZN40_INTERNAL_c34916a9_4_k_cu_be94aaf4_300084cuda3std6ranges3__45__cpo4swapE,(.L_10 - _ZN40_INTERNAL_c34916a9_4_k_cu_be94aaf4_300084cuda3std6ranges3__45__cpo4swapE)
_ZN40_INTERNAL_c34916a9_4_k_cu_be94aaf4_300084cuda3std6ranges3__45__cpo4swapE:
	.zero		1
.L_10:


//--------------------- .nv.constant0._ZN7cutlass13device_kernelINS_4gemm6kernel13GemmUniversalIN4cute5tupleIJiiiiEEENS1_10collective13CollectiveMmaINS1_35MainloopSm100TmaUmmaWarpSpecializedILi27ELi2ELi4ENS5_IJNS4_1CILi1EEESB_SB_EEEEENS5_IJNSA_ILi64EEESE_SE_EEENS_12float_e5m2_tENS5_IJSB_llEEESG_SH_NS4_8TiledMMAINS4_8MMA_AtomIJNS4_10MMA_TraitsINS4_19SM100_MMA_F8F6F4_SSEJSG_SG_fSE_SE_NS4_17integral_constantINS4_4UMMA5MajorELSO_1EEESP_NSM_INSN_7ScaleInELSQ_0EEESR_EEEEEENS4_6LayoutISC_NS5_IJNSA_ILi0EEESV_SV_EEEEENS5_IJNS4_10UnderscoreESY_SY_EEEEENS4_13SM90_TMA_LOADENS4_14ComposedLayoutINS4_7SwizzleILi2ELi4ELi3EEENS4_18smem_ptr_flag_bitsILi8EEENSU_INS5_IJSE_NSA_ILi8EEEEEENS5_IJSB_SE_EEEEEEEvNS4_8identityES11_S1B_vS1C_EENS_8epilogue10collective18CollectiveEpilogueINS1E_23Sm100TmaWarpSpecializedILi1ELi1ELi32ELb0ELb0EEEJSF_NS5_IJNSU_ISE_SB_EES1J_EEESG_NS5_IJlSB_lEEESG_S1L_NS1E_6fusion15FusionCallbacksIS1I_NS1M_17LinearCombinationISG_fSG_fLNS_15FloatRoundStyleE2EEESF_S1K_JEEENS4_5SM1004TMEM4LOAD26SM100_TMEM_LOAD_16dp32b32xES11_NS12_IS14_S16_NSU_INS5_IJS17_SE_EEENS5_IJSE_SB_EEEEEEENS4_39AutoVectorizingCopyWithAssumedAlignmentILi128EEENS4_14SM90_TMA_STOREES1Z_S21_S21_EEEvvEEEEvNT_6ParamsE --------------------------
	.section	.nv.constant0._ZN7cutlass13device_kernelINS_4gemm6kernel13GemmUniversalIN4cute5tupleIJiiiiEEENS1_10collective13CollectiveMmaINS1_35MainloopSm100TmaUmmaWarpSpecializedILi27ELi2ELi4ENS5_IJNS4_1CILi1EEESB_SB_EEEEENS5_IJNSA_ILi64EEESE_SE_EEENS_12float_e5m2_tENS5_IJSB_llEEESG_SH_NS4_8TiledMMAINS4_8MMA_AtomIJNS4_10MMA_TraitsINS4_19SM100_MMA_F8F6F4_SSEJSG_SG_fSE_SE_NS4_17integral_constantINS4_4UMMA5MajorELSO_1EEESP_NSM_INSN_7ScaleInELSQ_0EEESR_EEEEEENS4_6LayoutISC_NS5_IJNSA_ILi0EEESV_SV_EEEEENS5_IJNS4_10UnderscoreESY_SY_EEEEENS4_13SM90_TMA_LOADENS4_14ComposedLayoutINS4_7SwizzleILi2ELi4ELi3EEENS4_18smem_ptr_flag_bitsILi8EEENSU_INS5_IJSE_NSA_ILi8EEEEEENS5_IJSB_SE_EEEEEEEvNS4_8identityES11_S1B_vS1C_EENS_8epilogue10collective18CollectiveEpilogueINS1E_23Sm100TmaWarpSpecializedILi1ELi1ELi32ELb0ELb0EEEJSF_NS5_IJNSU_ISE_SB_EES1J_EEESG_NS5_IJlSB_lEEESG_S1L_NS1E_6fusion15FusionCallbacksIS1I_NS1M_17LinearCombinationISG_fSG_fLNS_15FloatRoundStyleE2EEESF_S1K_JEEENS4_5SM1004TMEM4LOAD26SM100_TMEM_LOAD_16dp32b32xES11_NS12_IS14_S16_NSU_INS5_IJS17_SE_EEENS5_IJSE_SB_EEEEEEENS4_39AutoVectorizingCopyWithAssumedAlignmentILi128EEENS4_14SM90_TMA_STOREES1Z_S21_S21_EEEvvEEEEvNT_6ParamsE,"a",@progbits
	.sectionflags	@""
	.align	4
.nv.constant0._ZN7cutlass13device_kernelINS_4gemm6kernel13GemmUniversalIN4cute5tupleIJiiiiEEENS1_10collective13CollectiveMmaINS1_35MainloopSm100TmaUmmaWarpSpecializedILi27ELi2ELi4ENS5_IJNS4_1CILi1EEESB_SB_EEEEENS5_IJNSA_ILi64EEESE_SE_EEENS_12float_e5m2_tENS5_IJSB_llEEESG_SH_NS4_8TiledMMAINS4_8MMA_AtomIJNS4_10MMA_TraitsINS4_19SM100_MMA_F8F6F4_SSEJSG_SG_fSE_SE_NS4_17integral_constantINS4_4UMMA5MajorELSO_1EEESP_NSM_INSN_7ScaleInELSQ_0EEESR_EEEEEENS4_6LayoutISC_NS5_IJNSA_ILi0EEESV_SV_EEEEENS5_IJNS4_10UnderscoreESY_SY_EEEEENS4_13SM90_TMA_LOADENS4_14ComposedLayoutINS4_7SwizzleILi2ELi4ELi3EEENS4_18smem_ptr_flag_bitsILi8EEENSU_INS5_IJSE_NSA_ILi8EEEEEENS5_IJSB_SE_EEEEEEEvNS4_8identityES11_S1B_vS1C_EENS_8epilogue10collective18CollectiveEpilogueINS1E_23Sm100TmaWarpSpecializedILi1ELi1ELi32ELb0ELb0EEEJSF_NS5_IJNSU_ISE_SB_EES1J_EEESG_NS5_IJlSB_lEEESG_S1L_NS1E_6fusion15FusionCallbacksIS1I_NS1M_17LinearCombinationISG_fSG_fLNS_15FloatRoundStyleE2EEESF_S1K_JEEENS4_5SM1004TMEM4LOAD26SM100_TMEM_LOAD_16dp32b32xES11_NS12_IS14_S16_NSU_INS5_IJS17_SE_EEENS5_IJSE_SB_EEEEEEENS4_39AutoVectorizingCopyWithAssumedAlignmentILi128EEENS4_14SM90_TMA_STOREES1Z_S21_S21_EEEvvEEEEvNT_6ParamsE:
	.zero		2944


//--------------------- SYMBOLS --------------------------

	.type		.nv.reservedSmem.offset0,@object
	.size		.nv.reservedSmem.offset0,0x4
	.type		.nv.reservedSmem.cap,@object
	.size		.nv.reservedSmem.cap,0x4
	.type		__assertfail,@function
